	.target	sm_90a

	.elftype	@"ET_EXEC"


//--------------------- .note.nv.tkinfo           --------------------------
	.section	.note.nv.tkinfo,"",@"SHT_NOTE"
	.sectionflags	@"SHF_NOTE_NV_TKINFO"
	.tkinfo
        /*0018*/ 	.word	0x00000002
        /*0030*/ 	.string	""
        /*0030*/ 	.string	"ptxas"
        /*0030*/ 	.string	"Cuda compilation tools, release 13.0, V13.0.88"
        /*0030*/ 	.string	"Build cuda_13.0.r13.0/compiler.36424714_0"
        /*0030*/ 	.string	"-arch sm_90a -m 64 "



//--------------------- .note.nv.cuinfo           --------------------------
	.section	.note.nv.cuinfo,"",@"SHT_NOTE"
	.sectionflags	@"SHF_NOTE_NV_CUINFO"
        /*0018*/ 	.short	0x0002
        /*001a*/ 	.short	0x005a
        /*001c*/ 	.short	0x0082
	.zero		2


//--------------------- .nv.info                  --------------------------
	.section	.nv.info,"",@"SHT_CUDA_INFO"
	.align	4


	//----- nvinfo : EIATTR_REGCOUNT
	.align		4
        /*0000*/ 	.byte	0x04, 0x2f
        /*0002*/ 	.short	(.L_16 - .L_15)
	.align		4
.L_15:
        /*0004*/ 	.word	index@(_ZN7cutlass13device_kernelINS_4fmha6kernel28FmhaKernelTmaWarpSpecializedINS1_10collective30FmhaMainloopTmaWarpSpecializedINS_6half_tEffN4cute5tupleIJNS7_1CILi128EEENS9_ILi64EEENS9_ILi48EEEEEENS8_IJiNS9_ILi1EEENS8_IJiiEEEEEESG_SG_NS4_14ResidualFusionEJEEENS4_15FmhaFwdEpilogueIS6_fNS8_IJSB_SC_SB_EEEEENS2_23IndividualTileSchedulerEJEEEEEvNT_6ParamsE)
        /*0008*/ 	.word	0x000000a8


	//----- nvinfo : EIATTR_FRAME_SIZE
	.align		4
.L_16:
        /*000c*/ 	.byte	0x04, 0x11
        /*000e*/ 	.short	(.L_18 - .L_17)
	.align		4
.L_17:
        /*0010*/ 	.word	index@($__internal_0_$__cuda_sm20_rcp_rn_f32_slowpath)
        /*0014*/ 	.word	0x00000000


	//----- nvinfo : EIATTR_FRAME_SIZE
	.align		4
.L_18:
        /*0018*/ 	.byte	0x04, 0x11
        /*001a*/ 	.short	(.L_20 - .L_19)
	.align		4
.L_19:
        /*001c*/ 	.word	index@(_ZN7cutlass13device_kernelINS_4fmha6kernel28FmhaKernelTmaWarpSpecializedINS1_10collective30FmhaMainloopTmaWarpSpecializedINS_6half_tEffN4cute5tupleIJNS7_1CILi128EEENS9_ILi64EEENS9_ILi48EEEEEENS8_IJiNS9_ILi1EEENS8_IJiiEEEEEESG_SG_NS4_14ResidualFusionEJEEENS4_15FmhaFwdEpilogueIS6_fNS8_IJSB_SC_SB_EEEEENS2_23IndividualTileSchedulerEJEEEEEvNT_6ParamsE)
        /*0020*/ 	.word	0x00000000


	//----- nvinfo : EIATTR_MIN_STACK_SIZE
	.align		4
.L_20:
        /*0024*/ 	.byte	0x04, 0x12
        /*0026*/ 	.short	(.L_22 - .L_21)
	.align		4
.L_21:
        /*0028*/ 	.word	index@(_ZN7cutlass13device_kernelINS_4fmha6kernel28FmhaKernelTmaWarpSpecializedINS1_10collective30FmhaMainloopTmaWarpSpecializedINS_6half_tEffN4cute5tupleIJNS7_1CILi128EEENS9_ILi64EEENS9_ILi48EEEEEENS8_IJiNS9_ILi1EEENS8_IJiiEEEEEESG_SG_NS4_14ResidualFusionEJEEENS4_15FmhaFwdEpilogueIS6_fNS8_IJSB_SC_SB_EEEEENS2_23IndividualTileSchedulerEJEEEEEvNT_6ParamsE)
        /*002c*/ 	.word	0x00000000
.L_22:


//--------------------- .nv.compat                --------------------------
	.section	.nv.compat,"",@"SHT_CUDA_COMPAT_INFO"
	.align	4
        /*0000*/ 	.byte	0x02, 0x09, 0x01, 0x00, 0x02, 0x02, 0x04, 0x00, 0x02, 0x05, 0x05, 0x00, 0x03, 0x07, 0x01, 0x01
        /*0010*/ 	.byte	0x02, 0x03, 0x01, 0x00, 0x02, 0x06, 0x01, 0x00, 0x04, 0x0b, 0x08, 0x00, 0x00, 0x00, 0x00, 0x00
        /*0020*/ 	.byte	0x00, 0x00, 0x00, 0x00


//--------------------- .nv.info._ZN7cutlass13device_kernelINS_4fmha6kernel28FmhaKernelTmaWarpSpecializedINS1_10collective30FmhaMainloopTmaWarpSpecializedINS_6half_tEffN4cute5tupleIJNS7_1CILi128EEENS9_ILi64EEENS9_ILi48EEEEEENS8_IJiNS9_ILi1EEENS8_IJiiEEEEEESG_SG_NS4_14ResidualFusionEJEEENS4_15FmhaFwdEpilogueIS6_fNS8_IJSB_SC_SB_EEEEENS2_23IndividualTileSchedulerEJEEEEEvNT_6ParamsE --------------------------
	.section	.nv.info._ZN7cutlass13device_kernelINS_4fmha6kernel28FmhaKernelTmaWarpSpecializedINS1_10collective30FmhaMainloopTmaWarpSpecializedINS_6half_tEffN4cute5tupleIJNS7_1CILi128EEENS9_ILi64EEENS9_ILi48EEEEEENS8_IJiNS9_ILi1EEENS8_IJiiEEEEEESG_SG_NS4_14ResidualFusionEJEEENS4_15FmhaFwdEpilogueIS6_fNS8_IJSB_SC_SB_EEEEENS2_23IndividualTileSchedulerEJEEEEEvNT_6ParamsE,"",@"SHT_CUDA_INFO"
	.sectionflags	@""
	.align	4


	//----- nvinfo : EIATTR_CUDA_API_VERSION
	.align		4
        /*0000*/ 	.byte	0x04, 0x37
        /*0002*/ 	.short	(.L_24 - .L_23)
.L_23:
        /*0004*/ 	.word	0x00000082


	//----- nvinfo : EIATTR_KPARAM_INFO
	.align		4
.L_24:
        /*0008*/ 	.byte	0x04, 0x17
        /*000a*/ 	.short	(.L_26 - .L_25)
.L_25:
        /*000c*/ 	.word	0x00000000
        /*0010*/ 	.short	0x0000
        /*0012*/ 	.short	0x0070
        /*0014*/ 	.byte	0x00, 0xf0, 0x01, 0x20


	//----- nvinfo : EIATTR_SPARSE_MMA_MASK
	.align		4
.L_26:
        /*0018*/ 	.byte	0x03, 0x50
        /*001a*/ 	.short	0x0000


	//----- nvinfo : EIATTR_MAXREG_COUNT
	.align		4
        /*001c*/ 	.byte	0x03, 0x1b
        /*001e*/ 	.short	0x00a8


	//----- nvinfo : EIATTR_NUM_BARRIERS
	.align		4
        /*0020*/ 	.byte	0x02, 0x4c
        /*0022*/ 	.byte	0x02
	.zero		1


	//----- nvinfo : EIATTR_EXTERNS
	.align		4
        /*0024*/ 	.byte	0x04, 0x0f
        /*0026*/ 	.short	(.L_28 - .L_27)


	//   ....[0]....
	.align		4
.L_27:
        /*0028*/ 	.word	index@(__assertfail)


	//----- nvinfo : EIATTR_MERCURY_ISA_VERSION
	.align		4
.L_28:
        /*002c*/ 	.byte	0x03, 0x5f
        /*002e*/ 	.short	0x0101


	//----- nvinfo : EIATTR_INT_WARP_WIDE_INSTR_OFFSETS
	.align		4
        /*0030*/ 	.byte	0x04, 0x31
        /*0032*/ 	.short	(.L_30 - .L_29)


	//   ....[0]....
.L_29:
        /*0034*/ 	.word	0x000006f0


	//   ....[1]....
        /*0038*/ 	.word	0x00000700


	//   ....[2]....
        /*003c*/ 	.word	0x00000710


	//   ....[3]....
        /*0040*/ 	.word	0x00000720


	//   ....[4]....
        /*0044*/ 	.word	0x00000790


	//----- nvinfo : EIATTR_COOP_GROUP_MASK_REGIDS
	.align		4
.L_30:
        /*0048*/ 	.byte	0x04, 0x29
        /*004a*/ 	.short	(.L_32 - .L_31)


	//   ....[0]....
.L_31:
        /*004c*/ 	.word	0xffffffff


	//   ....[1]....
        /*0050*/ 	.word	0xffffffff


	//   ....[2]....
        /*0054*/ 	.word	0xffffffff


	//   ....[3]....
        /*0058*/ 	.word	0xffffffff


	//   ....[4]....
        /*005c*/ 	.word	0xffffffff


	//   ....[5]....
        /*0060*/ 	.word	0xffffffff


	//   ....[6]....
        /*0064*/ 	.word	0xffffffff


	//   ....[7]....
        /*0068*/ 	.word	0xffffffff


	//   ....[8]....
        /*006c*/ 	.word	0xffffffff


	//   ....[9]....
        /*0070*/ 	.word	0xffffffff


	//   ....[10]....
        /*0074*/ 	.word	0xffffffff


	//   ....[11]....
        /*0078*/ 	.word	0xffffffff


	//   ....[12]....
        /*007c*/ 	.word	0xffffffff


	//   ....[13]....
        /*0080*/ 	.word	0xffffffff


	//   ....[14]....
        /*0084*/ 	.word	0xffffffff


	//   ....[15]....
        /*0088*/ 	.word	0xffffffff


	//   ....[16]....
        /*008c*/ 	.word	0xffffffff


	//   ....[17]....
        /*0090*/ 	.word	0xffffffff


	//   ....[18]....
        /*0094*/ 	.word	0xffffffff


	//   ....[19]....
        /*0098*/ 	.word	0xffffffff


	//   ....[20]....
        /*009c*/ 	.word	0xffffffff


	//   ....[21]....
        /*00a0*/ 	.word	0xffffffff


	//----- nvinfo : EIATTR_COOP_GROUP_INSTR_OFFSETS
	.align		4
.L_32:
        /*00a4*/ 	.byte	0x04, 0x28
        /*00a6*/ 	.short	(.L_34 - .L_33)


	//   ....[0]....
.L_33:
        /*00a8*/ 	.word	0x00000050


	//   ....[1]....
        /*00ac*/ 	.word	0x00000080


	//   ....[2]....
        /*00b0*/ 	.word	0x000001b0


	//   ....[3]....
        /*00b4*/ 	.word	0x00000370


	//   ....[4]....
        /*00b8*/ 	.word	0x00000530


	//   ....[5]....
        /*00bc*/ 	.word	0x00000690


	//   ....[6]....
        /*00c0*/ 	.word	0x00001580


	//   ....[7]....
        /*00c4*/ 	.word	0x000015d0


	//   ....[8]....
        /*00c8*/ 	.word	0x00001930


	//   ....[9]....
        /*00cc*/ 	.word	0x00001a20


	//   ....[10]....
        /*00d0*/ 	.word	0x00002d90


	//   ....[11]....
        /*00d4*/ 	.word	0x00002dc0


	//   ....[12]....
        /*00d8*/ 	.word	0x00002eb0


	//   ....[13]....
        /*00dc*/ 	.word	0x00003080


	//   ....[14]....
        /*00e0*/ 	.word	0x00004bd0


	//   ....[15]....
        /*00e4*/ 	.word	0x00004c30


	//   ....[16]....
        /*00e8*/ 	.word	0x00004f90


	//   ....[17]....
        /*00ec*/ 	.word	0x000050c0


	//   ....[18]....
        /*00f0*/ 	.word	0x000063d0


	//   ....[19]....
        /*00f4*/ 	.word	0x00006400


	//   ....[20]....
        /*00f8*/ 	.word	0x00006440


	//   ....[21]....
        /*00fc*/ 	.word	0x00006460


	//----- nvinfo : EIATTR_REG_RECONFIG
	.align		4
.L_34:
        /*0100*/ 	.byte	0x01, 0x54
	.zero		2


	//----- nvinfo : EIATTR_SYSCALL_OFFSETS
	.align		4
        /*0104*/ 	.byte	0x04, 0x46
        /*0106*/ 	.short	(.L_36 - .L_35)


	//   ....[0]....
.L_35:
        /*0108*/ 	.word	0x00006db0


	//   ....[1]....
        /*010c*/ 	.word	0x00006f10


	//----- nvinfo : EIATTR_MBARRIER_INSTR_OFFSETS
	.align		4
.L_36:
        /*0110*/ 	.byte	0x04, 0x39
        /*0112*/ 	.short	(.L_38 - .L_37)


	//   ....[0]....
.L_37:
        /*0114*/ 	.word	0x00000320
        /*0118*/ 	.word	0x000000ff
        /*011c*/ 	.word	0x0000a850
        /*0120*/ 	.short	0x0100
        /*0122*/ 	.byte	0x06
	.zero		1


	//   ....[1]....
        /*0124*/ 	.word	0x00000330
        /*0128*/ 	.word	0x000000ff
        /*012c*/ 	.word	0x0000a860
        /*0130*/ 	.short	0x0100
        /*0132*/ 	.byte	0x06
	.zero		1


	//   ....[2]....
        /*0134*/ 	.word	0x00000340
        /*0138*/ 	.word	0x000000ff
        /*013c*/ 	.word	0x0000a858
        /*0140*/ 	.short	0x0100
        /*0142*/ 	.byte	0x06
	.zero		1


	//   ....[3]....
        /*0144*/ 	.word	0x00000350
        /*0148*/ 	.word	0x000000ff
        /*014c*/ 	.word	0x0000a868
        /*0150*/ 	.short	0x0100
        /*0152*/ 	.byte	0x06
	.zero		1


	//   ....[4]....
        /*0154*/ 	.word	0x00000480
        /*0158*/ 	.word	0x000000ff
        /*015c*/ 	.word	0x0000a800
        /*0160*/ 	.short	0x0100
        /*0162*/ 	.byte	0x06
	.zero		1


	//   ....[5]....
        /*0164*/ 	.word	0x00000490
        /*0168*/ 	.word	0x000000ff
        /*016c*/ 	.word	0x0000a828
        /*0170*/ 	.short	0x0100
        /*0172*/ 	.byte	0x06
	.zero		1


	//   ....[6]....
        /*0174*/ 	.word	0x000004a0
        /*0178*/ 	.word	0x000000ff
        /*017c*/ 	.word	0x0000a808
        /*0180*/ 	.short	0x0100
        /*0182*/ 	.byte	0x06
	.zero		1


	//   ....[7]....
        /*0184*/ 	.word	0x000004b0
        /*0188*/ 	.word	0x000000ff
        /*018c*/ 	.word	0x0000a830
        /*0190*/ 	.short	0x0100
        /*0192*/ 	.byte	0x06
	.zero		1


	//   ....[8]....
        /*0194*/ 	.word	0x000004c0
        /*0198*/ 	.word	0x000000ff
        /*019c*/ 	.word	0x0000a810
        /*01a0*/ 	.short	0x0100
        /*01a2*/ 	.byte	0x06
	.zero		1


	//   ....[9]....
        /*01a4*/ 	.word	0x000004d0
        /*01a8*/ 	.word	0x000000ff
        /*01ac*/ 	.word	0x0000a838
        /*01b0*/ 	.short	0x0100
        /*01b2*/ 	.byte	0x06
	.zero		1


	//   ....[10]....
        /*01b4*/ 	.word	0x000004e0
        /*01b8*/ 	.word	0x000000ff
        /*01bc*/ 	.word	0x0000a818
        /*01c0*/ 	.short	0x0100
        /*01c2*/ 	.byte	0x06
	.zero		1


	//   ....[11]....
        /*01c4*/ 	.word	0x000004f0
        /*01c8*/ 	.word	0x000000ff
        /*01cc*/ 	.word	0x0000a840
        /*01d0*/ 	.short	0x0100
        /*01d2*/ 	.byte	0x06
	.zero		1


	//   ....[12]....
        /*01d4*/ 	.word	0x00000500
        /*01d8*/ 	.word	0x000000ff
        /*01dc*/ 	.word	0x0000a820
        /*01e0*/ 	.short	0x0100
        /*01e2*/ 	.byte	0x06
	.zero		1


	//   ....[13]....
        /*01e4*/ 	.word	0x00000510
        /*01e8*/ 	.word	0x000000ff
        /*01ec*/ 	.word	0x0000a848
        /*01f0*/ 	.short	0x0100
        /*01f2*/ 	.byte	0x06
	.zero		1


	//   ....[14]....
        /*01f4*/ 	.word	0x00000640
        /*01f8*/ 	.word	0x000000ff
        /*01fc*/ 	.word	0x0000a870
        /*0200*/ 	.short	0x0100
        /*0202*/ 	.byte	0x06
	.zero		1


	//   ....[15]....
        /*0204*/ 	.word	0x00000650
        /*0208*/ 	.word	0x000000ff
        /*020c*/ 	.word	0x0000a880
        /*0210*/ 	.short	0x0100
        /*0212*/ 	.byte	0x06
	.zero		1


	//   ....[16]....
        /*0214*/ 	.word	0x00000660
        /*0218*/ 	.word	0x000000ff
        /*021c*/ 	.word	0x0000a878
        /*0220*/ 	.short	0x0100
        /*0222*/ 	.byte	0x06
	.zero		1


	//   ....[17]....
        /*0224*/ 	.word	0x00000670
        /*0228*/ 	.word	0x000000ff
        /*022c*/ 	.word	0x0000a888
        /*0230*/ 	.short	0x0100
        /*0232*/ 	.byte	0x06
	.zero		1


	//   ....[18]....
        /*0234*/ 	.word	0x000007b0
        /*0238*/ 	.word	0x000000ff
        /*023c*/ 	.word	0x0000a890
        /*0240*/ 	.short	0x0100
        /*0242*/ 	.byte	0x06
	.zero		1


	//   ....[19]....
        /*0244*/ 	.word	0x000007c0
        /*0248*/ 	.word	0x000000ff
        /*024c*/ 	.word	0x0000a898
        /*0250*/ 	.short	0x0100
        /*0252*/ 	.byte	0x06
	.zero		1


	//   ....[20]....
        /*0254*/ 	.word	0x000007d0
        /*0258*/ 	.word	0x000000ff
        /*025c*/ 	.word	0x0000a8a0
        /*0260*/ 	.short	0x0100
        /*0262*/ 	.byte	0x06
	.zero		1


	//   ....[21]....
        /*0264*/ 	.word	0x000007e0
        /*0268*/ 	.word	0x000000ff
        /*026c*/ 	.word	0x0000a8a8
        /*0270*/ 	.short	0x0100
        /*0272*/ 	.byte	0x06
	.zero		1


	//   ....[22]....
        /*0274*/ 	.word	0x000008e0
        /*0278*/ 	.word	0x000000ff
        /*027c*/ 	.word	0x0000a8c0
        /*0280*/ 	.short	0x0100
        /*0282*/ 	.byte	0x06
	.zero		1


	//   ....[23]....
        /*0284*/ 	.word	0x000008f0
        /*0288*/ 	.word	0x000000ff
        /*028c*/ 	.word	0x0000a8d8
        /*0290*/ 	.short	0x0100
        /*0292*/ 	.byte	0x06
	.zero		1


	//   ....[24]....
        /*0294*/ 	.word	0x00000900
        /*0298*/ 	.word	0x000000ff
        /*029c*/ 	.word	0x0000a8c8
        /*02a0*/ 	.short	0x0100
        /*02a2*/ 	.byte	0x06
	.zero		1


	//   ....[25]....
        /*02a4*/ 	.word	0x00000910
        /*02a8*/ 	.word	0x000000ff
        /*02ac*/ 	.word	0x0000a8e0
        /*02b0*/ 	.short	0x0100
        /*02b2*/ 	.byte	0x06
	.zero		1


	//   ....[26]....
        /*02b4*/ 	.word	0x00000920
        /*02b8*/ 	.word	0x000000ff
        /*02bc*/ 	.word	0x0000a8d0
        /*02c0*/ 	.short	0x0100
        /*02c2*/ 	.byte	0x06
	.zero		1


	//   ....[27]....
        /*02c4*/ 	.word	0x00000930
        /*02c8*/ 	.word	0x000000ff
        /*02cc*/ 	.word	0x0000a8e8
        /*02d0*/ 	.short	0x0100
        /*02d2*/ 	.byte	0x06
	.zero		1


	//   ....[28]....
        /*02d4*/ 	.word	0x00000db0
        /*02d8*/ 	.word	0x000000ff
        /*02dc*/ 	.word	0x0000a850
        /*02e0*/ 	.short	0x010a
        /*02e2*/ 	.byte	0x04
	.zero		1


	//   ....[29]....
        /*02e4*/ 	.word	0x00000e30
        /*02e8*/ 	.word	0x000000ff
        /*02ec*/ 	.word	0x0000a800
        /*02f0*/ 	.short	0x010a
        /*02f2*/ 	.byte	0x24
	.zero		1


	//   ....[30]....
        /*02f4*/ 	.word	0x00000e80
        /*02f8*/ 	.word	0x000000ff
        /*02fc*/ 	.word	0xfffffff8
        /*0300*/ 	.short	0x010a
        /*0302*/ 	.byte	0x13
	.zero		1


	//   ....[31]....
        /*0304*/ 	.word	0x000023a0
        /*0308*/ 	.word	0x0000002b
        /*030c*/ 	.word	0x00000000
        /*0310*/ 	.short	0x0101
        /*0312*/ 	.byte	0x11
	.zero		1


	//   ....[32]....
        /*0314*/ 	.word	0x000024a0
        /*0318*/ 	.word	0x000000ff
        /*031c*/ 	.word	0x0000a808
        /*0320*/ 	.short	0x010a
        /*0322*/ 	.byte	0x24
	.zero		1


	//   ....[33]....
        /*0324*/ 	.word	0x00002920
        /*0328*/ 	.word	0x000000ff
        /*032c*/ 	.word	0x00000000
        /*0330*/ 	.short	0x0101
        /*0332*/ 	.byte	0x06
	.zero		1


	//   ....[34]....
        /*0334*/ 	.word	0x00002aa0
        /*0338*/ 	.word	0x000000ff
        /*033c*/ 	.word	0x0000a800
        /*0340*/ 	.short	0x010a
        /*0342*/ 	.byte	0x06
	.zero		1


	//   ....[35]....
        /*0344*/ 	.word	0x00003cd0
        /*0348*/ 	.word	0x000000ff
        /*034c*/ 	.word	0x0000a800
        /*0350*/ 	.short	0x010a
        /*0352*/ 	.byte	0x07
	.zero		1


	//   ....[36]....
        /*0354*/ 	.word	0x00003e90
        /*0358*/ 	.word	0x000000ff
        /*035c*/ 	.word	0x0000a800
        /*0360*/ 	.short	0x010a
        /*0362*/ 	.byte	0x07
	.zero		1


	//   ....[37]....
        /*0364*/ 	.word	0x00004310
        /*0368*/ 	.word	0x000000ff
        /*036c*/ 	.word	0x00000000
        /*0370*/ 	.short	0x0101
        /*0372*/ 	.byte	0x07
	.zero		1


	//   ....[38]....
        /*0374*/ 	.word	0x000043c0
        /*0378*/ 	.word	0x000000ff
        /*037c*/ 	.word	0x00000000
        /*0380*/ 	.short	0x0101
        /*0382*/ 	.byte	0x07
	.zero		1


	//   ....[39]....
        /*0384*/ 	.word	0x00004570
        /*0388*/ 	.word	0x000000ff
        /*038c*/ 	.word	0x0000a800
        /*0390*/ 	.short	0x010a
        /*0392*/ 	.byte	0x06
	.zero		1


	//   ....[40]....
        /*0394*/ 	.word	0x00005b90
        /*0398*/ 	.word	0x000000ff
        /*039c*/ 	.word	0x0000a800
        /*03a0*/ 	.short	0x010a
        /*03a2*/ 	.byte	0x07
	.zero		1


	//   ....[41]....
        /*03a4*/ 	.word	0x00005d70
        /*03a8*/ 	.word	0x000000ff
        /*03ac*/ 	.word	0x0000a800
        /*03b0*/ 	.short	0x010a
        /*03b2*/ 	.byte	0x07
	.zero		1


	//   ....[42]....
        /*03b4*/ 	.word	0x00006210
        /*03b8*/ 	.word	0x000000ff
        /*03bc*/ 	.word	0x00000000
        /*03c0*/ 	.short	0x0101
        /*03c2*/ 	.byte	0x07
	.zero		1


	//   ....[43]....
        /*03c4*/ 	.word	0x000062c0
        /*03c8*/ 	.word	0x000000ff
        /*03cc*/ 	.word	0x00000000
        /*03d0*/ 	.short	0x0101
        /*03d2*/ 	.byte	0x07
	.zero		1


	//   ....[44]....
        /*03d4*/ 	.word	0x00006920
        /*03d8*/ 	.word	0x000000ff
        /*03dc*/ 	.word	0x00000008
        /*03e0*/ 	.short	0x010a
        /*03e2*/ 	.byte	0x13
	.zero		1


	//   ....[45]....
        /*03e4*/ 	.word	0x00007770
        /*03e8*/ 	.word	0x00000000
        /*03ec*/ 	.word	0x0000a890
        /*03f0*/ 	.short	0x0101
        /*03f2*/ 	.byte	0x24
	.zero		1


	//   ....[46]....
        /*03f4*/ 	.word	0x000078c0
        /*03f8*/ 	.word	0x00000004
        /*03fc*/ 	.word	0x0000a860
        /*0400*/ 	.short	0x010a
        /*0402*/ 	.byte	0x3f
	.zero		1


	//   ....[47]....
        /*0404*/ 	.word	0x00007be0
        /*0408*/ 	.word	0x00000002
        /*040c*/ 	.word	0x0000a828
        /*0410*/ 	.short	0x010a
        /*0412*/ 	.byte	0x3f
	.zero		1


	//   ....[48]....
        /*0414*/ 	.word	0x00007f00
        /*0418*/ 	.word	0x00000005
        /*041c*/ 	.word	0x0000a860
        /*0420*/ 	.short	0x010a
        /*0422*/ 	.byte	0x3f
	.zero		1


	//   ....[49]....
        /*0424*/ 	.word	0x00008250
        /*0428*/ 	.word	0x00000004
        /*042c*/ 	.word	0x0000a828
        /*0430*/ 	.short	0x010a
        /*0432*/ 	.byte	0x3f
	.zero		1


	//   ....[50]....
        /*0434*/ 	.word	0x00008660
        /*0438*/ 	.word	0x00000006
        /*043c*/ 	.word	0x0000a828
        /*0440*/ 	.short	0x010a
        /*0442*/ 	.byte	0x3f
	.zero		1


	//   ....[51]....
        /*0444*/ 	.word	0x000089b0
        /*0448*/ 	.word	0x00000006
        /*044c*/ 	.word	0x0000a828
        /*0450*/ 	.short	0x010a
        /*0452*/ 	.byte	0x3f
	.zero		1


	//   ....[52]....
        /*0454*/ 	.word	0x00008cf0
        /*0458*/ 	.word	0x00000003
        /*045c*/ 	.word	0x0000a850
        /*0460*/ 	.short	0x010a
        /*0462*/ 	.byte	0x3f
	.zero		1


	//   ....[53]....
        /*0464*/ 	.word	0x00008d50
        /*0468*/ 	.word	0x00000002
        /*046c*/ 	.word	0x0000a800
        /*0470*/ 	.short	0x010a
        /*0472*/ 	.byte	0x3f
	.zero		1


	//   ....[54]....
        /*0474*/ 	.word	0x00008db0
        /*0478*/ 	.word	0x00000003
        /*047c*/ 	.word	0xfffffff8
        /*0480*/ 	.short	0x010a
        /*0482*/ 	.byte	0x3f
	.zero		1


	//   ....[55]....
        /*0484*/ 	.word	0x00008e10
        /*0488*/ 	.word	0x00000008
        /*048c*/ 	.word	0x0000a808
        /*0490*/ 	.short	0x010a
        /*0492*/ 	.byte	0x3f
	.zero		1


	//   ....[56]....
        /*0494*/ 	.word	0x00008e70
        /*0498*/ 	.word	0x0000000d
        /*049c*/ 	.word	0x0000a800
        /*04a0*/ 	.short	0x010a
        /*04a2*/ 	.byte	0x3f
	.zero		1


	//   ....[57]....
        /*04a4*/ 	.word	0x00008ed0
        /*04a8*/ 	.word	0x00000007
        /*04ac*/ 	.word	0x0000a800
        /*04b0*/ 	.short	0x010a
        /*04b2*/ 	.byte	0x3f
	.zero		1


	//   ....[58]....
        /*04b4*/ 	.word	0x00008f30
        /*04b8*/ 	.word	0x0000000b
        /*04bc*/ 	.word	0x0000a800
        /*04c0*/ 	.short	0x010a
        /*04c2*/ 	.byte	0x3f
	.zero		1


	//   ....[59]....
        /*04c4*/ 	.word	0x00008f90
        /*04c8*/ 	.word	0x00000009
        /*04cc*/ 	.word	0x0000a800
        /*04d0*/ 	.short	0x010a
        /*04d2*/ 	.byte	0x3f
	.zero		1


	//   ....[60]....
        /*04d4*/ 	.word	0x00008ff0
        /*04d8*/ 	.word	0x00000003
        /*04dc*/ 	.word	0x00000008
        /*04e0*/ 	.short	0x010a
        /*04e2*/ 	.byte	0x3f
	.zero		1


	//   ....[61]....
        /*04e4*/ 	.word	0x00009040
        /*04e8*/ 	.word	0x00000004
        /*04ec*/ 	.word	0x0000a860
        /*04f0*/ 	.short	0x010a
        /*04f2*/ 	.byte	0x3f
	.zero		1


	//   ....[62]....
        /*04f4*/ 	.word	0x00009090
        /*04f8*/ 	.word	0x00000002
        /*04fc*/ 	.word	0x0000a828
        /*0500*/ 	.short	0x010a
        /*0502*/ 	.byte	0x3f
	.zero		1


	//   ....[63]....
        /*0504*/ 	.word	0x000090e0
        /*0508*/ 	.word	0x00000005
        /*050c*/ 	.word	0x0000a860
        /*0510*/ 	.short	0x010a
        /*0512*/ 	.byte	0x3f
	.zero		1


	//   ....[64]....
        /*0514*/ 	.word	0x00009130
        /*0518*/ 	.word	0x00000004
        /*051c*/ 	.word	0x0000a828
        /*0520*/ 	.short	0x010a
        /*0522*/ 	.byte	0x3f
	.zero		1


	//   ....[65]....
        /*0524*/ 	.word	0x00009180
        /*0528*/ 	.word	0x00000006
        /*052c*/ 	.word	0x0000a828
        /*0530*/ 	.short	0x010a
        /*0532*/ 	.byte	0x3f
	.zero		1


	//   ....[66]....
        /*0534*/ 	.word	0x000091d0
        /*0538*/ 	.word	0x00000006
        /*053c*/ 	.word	0x0000a828
        /*0540*/ 	.short	0x010a
        /*0542*/ 	.byte	0x3f
	.zero		1


	//----- nvinfo : EIATTR_NUM_MBARRIERS
	.align		4
.L_38:
        /*0544*/ 	.byte	0x03, 0x38
        /*0546*/ 	.short	0x001c


	//----- nvinfo : EIATTR_EXIT_INSTR_OFFSETS
	.align		4
        /*0548*/ 	.byte	0x04, 0x1c
        /*054a*/ 	.short	(.L_40 - .L_39)


	//   ....[0]....
.L_39:
        /*054c*/ 	.word	0x000009d0


	//   ....[1]....
        /*0550*/ 	.word	0x00007780


	//   ....[2]....
        /*0554*/ 	.word	0x000077c0


	//   ....[3]....
        /*0558*/ 	.word	0x00008530


	//   ....[4]....
        /*055c*/ 	.word	0x00008cd0


	//----- nvinfo : EIATTR_MAX_THREADS
	.align		4
.L_40:
        /*0560*/ 	.byte	0x04, 0x05
        /*0562*/ 	.short	(.L_42 - .L_41)
.L_41:
        /*0564*/ 	.word	0x00000180
        /*0568*/ 	.word	0x00000001
        /*056c*/ 	.word	0x00000001


	//----- nvinfo : EIATTR_CRS_STACK_SIZE
	.align		4
.L_42:
        /*0570*/ 	.byte	0x04, 0x1e
        /*0572*/ 	.short	(.L_44 - .L_43)
.L_43:
        /*0574*/ 	.word	0x00000000


	//----- nvinfo : EIATTR_CBANK_PARAM_SIZE
	.align		4
.L_44:
        /*0578*/ 	.byte	0x03, 0x19
        /*057a*/ 	.short	0x0870


	//----- nvinfo : EIATTR_PARAM_CBANK
	.align		4
        /*057c*/ 	.byte	0x04, 0x0a
        /*057e*/ 	.short	(.L_46 - .L_45)
	.align		4
.L_45:
        /*0580*/ 	.word	index@(.nv.constant0._ZN7cutlass13device_kernelINS_4fmha6kernel28FmhaKernelTmaWarpSpecializedINS1_10collective30FmhaMainloopTmaWarpSpecializedINS_6half_tEffN4cute5tupleIJNS7_1CILi128EEENS9_ILi64EEENS9_ILi48EEEEEENS8_IJiNS9_ILi1EEENS8_IJiiEEEEEESG_SG_NS4_14ResidualFusionEJEEENS4_15FmhaFwdEpilogueIS6_fNS8_IJSB_SC_SB_EEEEENS2_23IndividualTileSchedulerEJEEEEEvNT_6ParamsE)
        /*0584*/ 	.short	0x0210
        /*0586*/ 	.short	0x0870


	//----- nvinfo : EIATTR_SW_WAR
	.align		4
.L_46:
        /*0588*/ 	.byte	0x04, 0x36
        /*058a*/ 	.short	(.L_48 - .L_47)
.L_47:
        /*058c*/ 	.word	0x00000008
.L_48:


//--------------------- .nv.callgraph             --------------------------
	.section	.nv.callgraph,"",@"SHT_CUDA_CALLGRAPH"
	.align	4
	.sectionentsize	8
	.align		4
        /*0000*/ 	.word	0x00000000
	.align		4
        /*0004*/ 	.word	0xffffffff
	.align		4
        /*0008*/ 	.word	index@(_ZN7cutlass13device_kernelINS_4fmha6kernel28FmhaKernelTmaWarpSpecializedINS1_10collective30FmhaMainloopTmaWarpSpecializedINS_6half_tEffN4cute5tupleIJNS7_1CILi128EEENS9_ILi64EEENS9_ILi48EEEEEENS8_IJiNS9_ILi1EEENS8_IJiiEEEEEESG_SG_NS4_14ResidualFusionEJEEENS4_15FmhaFwdEpilogueIS6_fNS8_IJSB_SC_SB_EEEEENS2_23IndividualTileSchedulerEJEEEEEvNT_6ParamsE)
	.align		4
        /*000c*/ 	.word	index@(__assertfail)
	.align		4
        /*0010*/ 	.word	0x00000000
	.align		4
        /*0014*/ 	.word	0xfffffffe
	.align		4
        /*0018*/ 	.word	0x00000000
	.align		4
        /*001c*/ 	.word	0xfffffffd
	.align		4
        /*0020*/ 	.word	0x00000000
	.align		4
        /*0024*/ 	.word	0xfffffffc


//--------------------- .nv.constant4             --------------------------
	.section	.nv.constant4,"a",@progbits
	.align	8
	.align		8
.nv.constant4:
        /*0000*/ 	.dword	__assertfail
	.align		8
        /*0008*/ 	.dword	__unnamed_1
	.align		8
        /*0010*/ 	.dword	__unnamed_2
	.align		8
        /*0018*/ 	.dword	_ZN39_INTERNAL_4a7a5acd_4_k_cu_52719edd_31334cuda3std3__45__cpo5beginE
	.align		8
        /*0020*/ 	.dword	_ZN39_INTERNAL_4a7a5acd_4_k_cu_52719edd_31334cuda3std3__45__cpo3endE
	.align		8
        /*0028*/ 	.dword	_ZN39_INTERNAL_4a7a5acd_4_k_cu_52719edd_31334cuda3std3__45__cpo6cbeginE
	.align		8
        /*0030*/ 	.dword	_ZN39_INTERNAL_4a7a5acd_4_k_cu_52719edd_31334cuda3std3__45__cpo4cendE
	.align		8
        /*0038*/ 	.dword	_ZN39_INTERNAL_4a7a5acd_4_k_cu_52719edd_31334cuda3std3__441_GLOBAL__N__4a7a5acd_4_k_cu_52719edd_31336ignoreE
	.align		8
        /*0040*/ 	.dword	_ZN39_INTERNAL_4a7a5acd_4_k_cu_52719edd_31334cuda3std3__419piecewise_constructE
	.align		8
        /*0048*/ 	.dword	_ZN39_INTERNAL_4a7a5acd_4_k_cu_52719edd_31334cuda3std3__48in_placeE
	.align		8
        /*0050*/ 	.dword	_ZN39_INTERNAL_4a7a5acd_4_k_cu_52719edd_31334cuda3std6ranges3__45__cpo4swapE
	.align		8
        /*0058*/ 	.dword	_ZN39_INTERNAL_4a7a5acd_4_k_cu_52719edd_31334cuda3std6ranges3__45__cpo9iter_moveE
	.align		8
        /*0060*/ 	.dword	_ZN39_INTERNAL_4a7a5acd_4_k_cu_52719edd_31334cute7productE
	.align		8
        /*0068*/ 	.dword	_ZN39_INTERNAL_4a7a5acd_4_k_cu_52719edd_31334cute1_E
	.align		8
        /*0070*/ 	.dword	$str$24
	.align		8
        /*0078*/ 	.dword	$str$25


//--------------------- .text._ZN7cutlass13device_kernelINS_4fmha6kernel28FmhaKernelTmaWarpSpecializedINS1_10collective30FmhaMainloopTmaWarpSpecializedINS_6half_tEffN4cute5tupleIJNS7_1CILi128EEENS9_ILi64EEENS9_ILi48EEEEEENS8_IJiNS9_ILi1EEENS8_IJiiEEEEEESG_SG_NS4_14ResidualFusionEJEEENS4_15FmhaFwdEpilogueIS6_fNS8_IJSB_SC_SB_EEEEENS2_23IndividualTileSchedulerEJEEEEEvNT_6ParamsE --------------------------
	.section	.text._ZN7cutlass13device_kernelINS_4fmha6kernel28FmhaKernelTmaWarpSpecializedINS1_10collective30FmhaMainloopTmaWarpSpecializedINS_6half_tEffN4cute5tupleIJNS7_1CILi128EEENS9_ILi64EEENS9_ILi48EEEEEENS8_IJiNS9_ILi1EEENS8_IJiiEEEEEESG_SG_NS4_14ResidualFusionEJEEENS4_15FmhaFwdEpilogueIS6_fNS8_IJSB_SC_SB_EEEEENS2_23IndividualTileSchedulerEJEEEEEvNT_6ParamsE,"ax",@progbits
	.align	128
.text._ZN7cutlass13device_kernelINS_4fmha6kernel28FmhaKernelTmaWarpSpecializedINS1_10collective30FmhaMainloopTmaWarpSpecializedINS_6half_tEffN4cute5tupleIJNS7_1CILi128EEENS9_ILi64EEENS9_ILi48EEEEEENS8_IJiNS9_ILi1EEENS8_IJiiEEEEEESG_SG_NS4_14ResidualFusionEJEEENS4_15FmhaFwdEpilogueIS6_fNS8_IJSB_SC_SB_EEEEENS2_23IndividualTileSchedulerEJEEEEEvNT_6ParamsE:
        .type           _ZN7cutlass13device_kernelINS_4fmha6kernel28FmhaKernelTmaWarpSpecializedINS1_10collective30FmhaMainloopTmaWarpSpecializedINS_6half_tEffN4cute5tupleIJNS7_1CILi128EEENS9_ILi64EEENS9_ILi48EEEEEENS8_IJiNS9_ILi1EEENS8_IJiiEEEEEESG_SG_NS4_14ResidualFusionEJEEENS4_15FmhaFwdEpilogueIS6_fNS8_IJSB_SC_SB_EEEEENS2_23IndividualTileSchedulerEJEEEEEvNT_6ParamsE,@function
        .size           _ZN7cutlass13device_kernelINS_4fmha6kernel28FmhaKernelTmaWarpSpecializedINS1_10collective30FmhaMainloopTmaWarpSpecializedINS_6half_tEffN4cute5tupleIJNS7_1CILi128EEENS9_ILi64EEENS9_ILi48EEEEEENS8_IJiNS9_ILi1EEENS8_IJiiEEEEEESG_SG_NS4_14ResidualFusionEJEEENS4_15FmhaFwdEpilogueIS6_fNS8_IJSB_SC_SB_EEEEENS2_23IndividualTileSchedulerEJEEEEEvNT_6ParamsE,(.L_x_121 - _ZN7cutlass13device_kernelINS_4fmha6kernel28FmhaKernelTmaWarpSpecializedINS1_10collective30FmhaMainloopTmaWarpSpecializedINS_6half_tEffN4cute5tupleIJNS7_1CILi128EEENS9_ILi64EEENS9_ILi48EEEEEENS8_IJiNS9_ILi1EEENS8_IJiiEEEEEESG_SG_NS4_14ResidualFusionEJEEENS4_15FmhaFwdEpilogueIS6_fNS8_IJSB_SC_SB_EEEEENS2_23IndividualTileSchedulerEJEEEEEvNT_6ParamsE)
        .other          _ZN7cutlass13device_kernelINS_4fmha6kernel28FmhaKernelTmaWarpSpecializedINS1_10collective30FmhaMainloopTmaWarpSpecializedINS_6half_tEffN4cute5tupleIJNS7_1CILi128EEENS9_ILi64EEENS9_ILi48EEEEEENS8_IJiNS9_ILi1EEENS8_IJiiEEEEEESG_SG_NS4_14ResidualFusionEJEEENS4_15FmhaFwdEpilogueIS6_fNS8_IJSB_SC_SB_EEEEENS2_23IndividualTileSchedulerEJEEEEEvNT_6ParamsE,@"STO_CUDA_ENTRY STV_DEFAULT"
_ZN7cutlass13device_kernelINS_4fmha6kernel28FmhaKernelTmaWarpSpecializedINS1_10collective30FmhaMainloopTmaWarpSpecializedINS_6half_tEffN4cute5tupleIJNS7_1CILi128EEENS9_ILi64EEENS9_ILi48EEEEEENS8_IJiNS9_ILi1EEENS8_IJiiEEEEEESG_SG_NS4_14ResidualFusionEJEEENS4_15FmhaFwdEpilogueIS6_fNS8_IJSB_SC_SB_EEEEENS2_23IndividualTileSchedulerEJEEEEEvNT_6ParamsE:
[----:B------:R-:W1:Y:S01]  /*0000*/  LDC R1, c[0x0][0x28] ;  /* 0x00000a00ff017b82 */ /* 0x000e620000000800 */
[----:B------:R-:W2:Y:S01]  /*0010*/  S2R R0, SR_TID.X ;  /* 0x0000000000007919 */ /* 0x000ea20000002100 */
[----:B------:R-:W-:Y:S01]  /*0020*/  ELECT P1, URZ, PT ;  /* 0x00000000003f782f */ /* 0x000fe20003820000 */
[----:B------:R-:W-:Y:S01]  /*0030*/  BSSY B0, `(.L_x_0) ;  /* 0x0000017000007945 */ /* 0x000fe20003800000 */
[----:B--2---:R-:W-:-:S05]  /*0040*/  SHF.R.U32.HI R2, RZ, 0x5, R0 ;  /* 0x00000005ff027819 */ /* 0x004fca0000011600 */
[----:B------:R-:W2:Y:S02]  /*0050*/  SHFL.IDX PT, R3, R2, RZ, 0x1f ;  /* 0x00001fff02037589 */ /* 0x000ea400000e0000 */
[----:B--2---:R-:W-:Y:S02]  /*0060*/  R2UR UR4, R3 ;  /* 0x00000000030472ca */ /* 0x004fe400000e0000 */
[----:B------:R-:W-:-:S06]  /*0070*/  SHF.R.U32.HI R3, RZ, 0x7, R0 ;  /* 0x00000007ff037819 */ /* 0x000fcc0000011600 */
[----:B------:R-:W2:Y:S05]  /*0080*/  SHFL.IDX PT, R3, R3, RZ, 0x1f ;  /* 0x00001fff03037589 */ /* 0x000eaa00000e0000 */
[----:B------:R-:W-:Y:S02]  /*0090*/  USHF.R.S32.HI UR5, URZ, 0x1f, UR4 ;  /* 0x0000001f3f057899 */ /* 0x000fe40008011404 */
[----:B------:R-:W-:Y:S02]  /*00a0*/  ISETP.NE.OR P0, PT, RZ, UR4, !P1 ;  /* 0x00000004ff007c0c */ /* 0x000fe4000cf05670 */
[----:B------:R-:W-:-:S04]  /*00b0*/  ULEA.HI UR5, UR5, UR4, URZ, 0x2 ;  /* 0x0000000405057291 */ /* 0x000fc8000f8f103f */
[----:B------:R-:W-:-:S04]  /*00c0*/  ULOP3.LUT UR5, UR5, 0xfffffffc, URZ, 0xc0, !UPT ;  /* 0xfffffffc05057892 */ /* 0x000fc8000f8ec03f */
[----:B------:R-:W-:-:S03]  /*00d0*/  UIADD3 UR5, UR4, -UR5, URZ ;  /* 0x8000000504057290 */ /* 0x000fc6000fffe03f */
[----:B-1----:R-:W-:Y:S09]  /*00e0*/  @P0 BRA `(.L_x_1) ;  /* 0x00000000002c0947 */ /* 0x002ff20003800000 */
[----:B------:R-:W-:Y:S02]  /*00f0*/  ULDC.64 UR6, c[0x0][0x198] ;  /* 0x0000660000067ab9 */ /* 0x000fe40000000a00 */
[----:B------:R-:W-:Y:S02]  /*0100*/  UIADD3 UR8, UP0, UR6, 0xf0, URZ ;  /* 0x000000f006087890 */ /* 0x000fe4000ff1e03f */
[----:B------:R-:W-:Y:S02]  /*0110*/  UIADD3 UR10, UP1, UR6, 0x1f0, URZ ;  /* 0x000001f0060a7890 */ /* 0x000fe4000ff3e03f */
[----:B------:R-:W-:Y:S02]  /*0120*/  UIADD3 UR6, UP2, UR6, 0x2f0, URZ ;  /* 0x000002f006067890 */ /* 0x000fe4000ff5e03f */
[----:B------:R-:W-:Y:S02]  /*0130*/  UIADD3.X UR9, URZ, UR7, URZ, UP0, !UPT ;  /* 0x000000073f097290 */ /* 0x000fe400087fe43f */
[----:B------:R-:W-:-:S02]  /*0140*/  UIADD3.X UR11, URZ, UR7, URZ, UP1, !UPT ;  /* 0x000000073f0b7290 */ /* 0x000fc40008ffe43f */
[----:B------:R-:W-:-:S05]  /*0150*/  UIADD3.X UR7, URZ, UR7, URZ, UP2, !UPT ;  /* 0x000000073f077290 */ /* 0x000fca00097fe43f */
[----:B------:R1:W-:Y:S02]  /*0160*/  UTMACCTL.PF [UR8] ;  /* 0x00000000080079b9 */ /* 0x0003e40008040000 */
[----:B------:R1:W-:Y:S02]  /*0170*/  UTMACCTL.PF [UR10] ;  /* 0x000000000a0079b9 */ /* 0x0003e40008040000 */
[----:B------:R1:W-:Y:S02]  /*0180*/  UTMACCTL.PF [UR6] ;  /* 0x00000000060079b9 */ /* 0x0003e40008040000 */
[----:B-1----:R-:W-:Y:S01]  /*0190*/  NOP ;  /* 0x0000000000007918 */ /* 0x002fe20000000000 */
.L_x_1:
[----:B------:R-:W-:Y:S05]  /*01a0*/  BSYNC B0 ;  /* 0x0000000000007941 */ /* 0x000fea0003800000 */
.L_x_0:
[----:B------:R-:W1:Y:S01]  /*01b0*/  SHFL.IDX PT, R4, R2, RZ, 0x1f ;  /* 0x00001fff02047589 */ /* 0x000e6200000e0000 */
[----:B--2---:R-:W-:Y:S01]  /*01c0*/  R2UR UR37, R3 ;  /* 0x00000000032572ca */ /* 0x004fe200000e0000 */
[----:B------:R-:W-:-:S12]  /*01d0*/  UISETP.NE.AND UP0, UPT, UR5, 0x1, UPT ;  /* 0x000000010500788c */ /* 0x000fd8000bf05270 */
[----:B------:R-:W-:Y:S02]  /*01e0*/  UIADD3 UR7, UR37, -0x1, URZ ;  /* 0xffffffff25077890 */ /* 0x000fe4000fffe03f */
[----:B------:R-:W-:Y:S02]  /*01f0*/  UISETP.EQ.AND UP2, UPT, UR37, URZ, !UP0 ;  /* 0x0000003f2500728c */ /* 0x000fe4000c742270 */
[----:B------:R-:W-:Y:S02]  /*0200*/  UISETP.GE.U32.AND UP1, UPT, UR7, 0x4, UPT ;  /* 0x000000040700788c */ /* 0x000fe4000bf26070 */
[----:B------:R-:W-:Y:S01]  /*0210*/  USEL UR4, URZ, 0x1, !UP2 ;  /* 0x000000013f047887 */ /* 0x000fe2000d000000 */
[----:B-1----:R-:W-:-:S03]  /*0220*/  ISETP.NE.AND P0, PT, R4, RZ, PT ;  /* 0x000000ff0400720c */ /* 0x002fc60003f05270 */
[----:B------:R-:W-:-:S10]  /*0230*/  USEL UR4, UR4, 0x2, UP1 ;  /* 0x0000000204047887 */ /* 0x000fd40008800000 */
[----:B------:R-:W-:Y:S05]  /*0240*/  @P0 BRA `(.L_x_2) ;  /* 0x0000000000480947 */ /* 0x000fea0003800000 */
[----:B------:R-:W1:Y:S01]  /*0250*/  S2UR UR8, SR_CgaCtaId ;  /* 0x00000000000879c3 */ /* 0x000e620000008800 */
[----:B------:R-:W-:Y:S01]  /*0260*/  UMOV UR6, 0x400 ;  /* 0x0000040000067882 */ /* 0x000fe20000000000 */
[----:B------:R-:W-:Y:S01]  /*0270*/  UMOV UR9, 0x1 ;  /* 0x0000000100097882 */ /* 0x000fe20000000000 */
[----:B------:R-:W-:Y:S01]  /*0280*/  UMOV UR10, 0x80 ;  /* 0x00000080000a7882 */ /* 0x000fe20000000000 */
[----:B------:R-:W-:Y:S01]  /*0290*/  ELECT P0, URZ, PT ;  /* 0x00000000003f782f */ /* 0x000fe20003800000 */
[----:B------:R-:W-:-:S04]  /*02a0*/  UIADD3 UR10, -UR10, 0x100000, URZ ;  /* 0x001000000a0a7890 */ /* 0x000fc8000fffe13f */
[----:B------:R-:W-:Y:S02]  /*02b0*/  USHF.L.U32 UR11, UR10, 0xb, URZ ;  /* 0x0000000b0a0b7899 */ /* 0x000fe4000800063f */
[----:B------:R-:W-:Y:S02]  /*02c0*/  USHF.L.U32 UR10, UR10, 0x1, URZ ;  /* 0x000000010a0a7899 */ /* 0x000fe4000800063f */
[----:B-1----:R-:W-:Y:S02]  /*02d0*/  ULEA UR6, UR8, UR6, 0x18 ;  /* 0x0000000608067291 */ /* 0x002fe4000f8ec03f */
[----:B------:R-:W-:-:S04]  /*02e0*/  UIADD3 UR8, -UR9, 0x100000, URZ ;  /* 0x0010000009087890 */ /* 0x000fc8000fffe13f */
[----:B------:R-:W-:Y:S02]  /*02f0*/  USHF.L.U32 UR9, UR8, 0xb, URZ ;  /* 0x0000000b08097899 */ /* 0x000fe4000800063f */
[----:B------:R-:W-:Y:S01]  /*0300*/  USHF.L.U32 UR8, UR8, 0x1, URZ ;  /* 0x0000000108087899 */ /* 0x000fe2000800063f */
[----:B------:R-:W1:Y:S11]  /*0310*/  FENCE.VIEW.ASYNC.S ;  /* 0x00000000000073c6 */ /* 0x000e760000000000 */
[----:B-1----:R1:W2:Y:S01]  /*0320*/  SYNCS.EXCH.64 URZ, [UR6+0xa850], UR8 ;  /* 0x00a85008063f75b2 */ /* 0x0022a20008000100 */
[----:B------:R1:W3:Y:S01]  /*0330*/  SYNCS.EXCH.64 URZ, [UR6+0xa860], UR10 ;  /* 0x00a8600a063f75b2 */ /* 0x0002e20008000100 */
[----:B------:R1:W4:Y:S01]  /*0340*/  SYNCS.EXCH.64 URZ, [UR6+0xa858], UR8 ;  /* 0x00a85808063f75b2 */ /* 0x0003220008000100 */
[----:B------:R1:W1:Y:S01]  /*0350*/  SYNCS.EXCH.64 URZ, [UR6+0xa868], UR10 ;  /* 0x00a8680a063f75b2 */ /* 0x0002620008000100 */
[----:B------:R-:W-:Y:S01]  /*0360*/  NOP ;  /* 0x0000000000007918 */ /* 0x000fe20000000000 */
.L_x_2:
[----:B------:R-:W5:Y:S01]  /*0370*/  SHFL.IDX PT, R3, R2, RZ, 0x1f ;  /* 0x00001fff02037589 */ /* 0x000f6200000e0000 */
[----:B------:R-:W-:Y:S01]  /*0380*/  NOP ;  /* 0x0000000000007918 */ /* 0x000fe20000000000 */
[----:B-----5:R-:W-:-:S13]  /*0390*/  ISETP.NE.AND P0, PT, R3, RZ, PT ;  /* 0x000000ff0300720c */ /* 0x020fda0003f05270 */
[----:B------:R-:W-:Y:S05]  /*03a0*/  @P0 BRA `(.L_x_3) ;  /* 0x0000000000600947 */ /* 0x000fea0003800000 */
[----:B-1----:R-:W1:Y:S01]  /*03b0*/  S2UR UR8, SR_CgaCtaId ;  /* 0x00000000000879c3 */ /* 0x002e620000008800 */
[----:B------:R-:W-:Y:S01]  /*03c0*/  UMOV UR6, 0x400 ;  /* 0x0000040000067882 */ /* 0x000fe20000000000 */
[----:B------:R-:W-:Y:S01]  /*03d0*/  UMOV UR10, 0x1 ;  /* 0x00000001000a7882 */ /* 0x000fe20000000000 */
[----:B------:R-:W-:Y:S01]  /*03e0*/  UMOV UR9, 0x100 ;  /* 0x0000010000097882 */ /* 0x000fe20000000000 */
[----:B------:R-:W-:-:S04]  /*03f0*/  UIADD3 UR10, -UR10, 0x100000, URZ ;  /* 0x001000000a0a7890 */ /* 0x000fc8000fffe13f */
[----:B------:R-:W-:Y:S02]  /*0400*/  USHF.L.U32 UR11, UR10, 0xb, URZ ;  /* 0x0000000b0a0b7899 */ /* 0x000fe4000800063f */
[----:B------:R-:W-:Y:S01]  /*0410*/  USHF.L.U32 UR10, UR10, 0x1, URZ ;  /* 0x000000010a0a7899 */ /* 0x000fe2000800063f */
[----:B------:R-:W-:Y:S01]  /*0420*/  ELECT P0, URZ, PT ;  /* 0x00000000003f782f */ /* 0x000fe20003800000 */
[----:B-1----:R-:W-:Y:S02]  /*0430*/  ULEA UR6, UR8, UR6, 0x18 ;  /* 0x0000000608067291 */ /* 0x002fe4000f8ec03f */
[----:B------:R-:W-:-:S04]  /*0440*/  UIADD3 UR8, -UR9, 0x100000, URZ ;  /* 0x0010000009087890 */ /* 0x000fc8000fffe13f */
[----:B------:R-:W-:Y:S02]  /*0450*/  USHF.L.U32 UR9, UR8, 0xb, URZ ;  /* 0x0000000b08097899 */ /* 0x000fe4000800063f */
[----:B------:R-:W-:Y:S01]  /*0460*/  USHF.L.U32 UR8, UR8, 0x1, URZ ;  /* 0x0000000108087899 */ /* 0x000fe2000800063f */
[----:B------:R-:W1:Y:S03]  /*0470*/  FENCE.VIEW.ASYNC.S ;  /* 0x00000000000073c6 */ /* 0x000e660000000000 */
[----:B-1----:R1:W1:Y:S08]  /*0480*/  SYNCS.EXCH.64 URZ, [UR6+0xa800], UR10 ;  /* 0x00a8000a063f75b2 */ /* 0x0022700008000100 */
[----:B------:R1:W1:Y:S01]  /*0490*/  SYNCS.EXCH.64 URZ, [UR6+0xa828], UR8 ;  /* 0x00a82808063f75b2 */ /* 0x0002620008000100 */
        /* <DEDUP_REMOVED lines=8> */
[----:B------:R-:W-:Y:S01]  /*0520*/  NOP ;  /* 0x0000000000007918 */ /* 0x000fe20000000000 */
.L_x_3:
        /* <DEDUP_REMOVED lines=21> */
[----:B------:R-:W-:Y:S01]  /*0680*/  NOP ;  /* 0x0000000000007918 */ /* 0x000fe20000000000 */
.L_x_4:
[----:B------:R-:W5:Y:S01]  /*0690*/  SHFL.IDX PT, R3, R2, RZ, 0x1f ;  /* 0x00001fff02037589 */ /* 0x000f6200000e0000 */
[----:B------:R-:W-:Y:S01]  /*06a0*/  ELECT P0, URZ, PT ;  /* 0x00000000003f782f */ /* 0x000fe20003800000 */
[----:B------:R-:W-:Y:S01]  /*06b0*/  NOP ;  /* 0x0000000000007918 */ /* 0x000fe20000000000 */
[----:B-1----:R-:W-:Y:S02]  /*06c0*/  UMOV UR8, 0x80 ;  /* 0x0000008000087882 */ /* 0x002fe40000000000 */
[C---:B-----5:R-:W-:Y:S02]  /*06d0*/  ISETP.NE.OR P0, PT, R3.reuse, RZ, !P0 ;  /* 0x000000ff0300720c */ /* 0x060fe40004705670 */
[----:B------:R-:W-:-:S11]  /*06e0*/  ISETP.NE.AND P2, PT, R3, RZ, PT ;  /* 0x000000ff0300720c */ /* 0x000fd60003f45270 */
[----:B------:R-:W-:Y:S01]  /*06f0*/  VOTEU.ALL UP2, P0 ;  /* 0x00000000003f7886 */ /* 0x000fe20000040000 */
[----:B------:R-:W-:Y:S01]  /*0700*/  VOTEU.ALL UP3, P0 ;  /* 0x00000000003f7886 */ /* 0x000fe20000060000 */
[----:B------:R-:W-:Y:S01]  /*0710*/  VOTEU.ALL UP4, P0 ;  /* 0x00000000003f7886 */ /* 0x000fe20000080000 */
[----:B------:R-:W-:Y:S02]  /*0720*/  VOTEU.ALL UP5, P0 ;  /* 0x00000000003f7886 */ /* 0x000fe400000a0000 */
[----:B------:R-:W1:Y:S01]  /*0730*/  @!UP2 S2UR UR10, SR_CgaCtaId ;  /* 0x00000000000aa9c3 */ /* 0x000e620000008800 */
[----:B------:R-:W-:Y:S01]  /*0740*/  @!UP2 UMOV UR6, 0x400 ;  /* 0x000004000006a882 */ /* 0x000fe20000000000 */
[----:B------:R-:W-:-:S04]  /*0750*/  @!UP2 UIADD3 UR8, -UR8, 0x100000, URZ ;  /* 0x001000000808a890 */ /* 0x000fc8000fffe13f */
[----:B------:R-:W-:Y:S02]  /*0760*/  @!UP2 USHF.L.U32 UR9, UR8, 0xb, URZ ;  /* 0x0000000b0809a899 */ /* 0x000fe4000800063f */
[----:B------:R-:W-:Y:S02]  /*0770*/  @!UP2 USHF.L.U32 UR8, UR8, 0x1, URZ ;  /* 0x000000010808a899 */ /* 0x000fe4000800063f */
[----:B-1----:R-:W-:Y:S01]  /*0780*/  @!UP2 ULEA UR6, UR10, UR6, 0x18 ;  /* 0x000000060a06a291 */ /* 0x002fe2000f8ec03f */
[----:B------:R-:W-:Y:S01]  /*0790*/  VOTEU.ALL UP2, P0 ;  /* 0x00000000003f7886 */ /* 0x000fe20000040000 */
[----:B------:R-:W1:Y:S10]  /*07a0*/  FENCE.VIEW.ASYNC.S ;  /* 0x00000000000073c6 */ /* 0x000e740000000000 */
[----:B-1----:R1:W1:Y:S01]  /*07b0*/  @!UP2 SYNCS.EXCH.64 URZ, [UR6+0xa890], UR8 ;  /* 0x00a89008063fa5b2 */ /* 0x0022620008000100 */
[----:B------:R1:W1:Y:S01]  /*07c0*/  @!UP3 SYNCS.EXCH.64 URZ, [UR6+0xa898], UR8 ;  /* 0x00a89808063fb5b2 */ /* 0x0002620008000100 */
[----:B------:R1:W1:Y:S01]  /*07d0*/  @!UP4 SYNCS.EXCH.64 URZ, [UR6+0xa8a0], UR8 ;  /* 0x00a8a008063fc5b2 */ /* 0x0002620008000100 */
[----:B------:R1:W1:Y:S01]  /*07e0*/  @!UP5 SYNCS.EXCH.64 URZ, [UR6+0xa8a8], UR8 ;  /* 0x00a8a808063fd5b2 */ /* 0x0002620008000100 */
[----:B------:R-:W-:Y:S01]  /*07f0*/  NOP ;  /* 0x0000000000007918 */ /* 0x000fe20000000000 */
[----:B------:R-:W-:Y:S05]  /*0800*/  @P2 BRA `(.L_x_5) ;  /* 0x0000000000502947 */ /* 0x000fea0003800000 */
[----:B-1----:R-:W1:Y:S01]  /*0810*/  S2UR UR8, SR_CgaCtaId ;  /* 0x00000000000879c3 */ /* 0x002e620000008800 */
        /* <DEDUP_REMOVED lines=12> */
[----:B-1----:R1:W1:Y:S01]  /*08e0*/  SYNCS.EXCH.64 URZ, [UR6+0xa8c0], UR8 ;  /* 0x00a8c008063f75b2 */ /* 0x0022620008000100 */
[----:B------:R1:W1:Y:S01]  /*08f0*/  SYNCS.EXCH.64 URZ, [UR6+0xa8d8], UR10 ;  /* 0x00a8d80a063f75b2 */ /* 0x0002620008000100 */
[----:B------:R1:W1:Y:S01]  /*0900*/  SYNCS.EXCH.64 URZ, [UR6+0xa8c8], UR8 ;  /* 0x00a8c808063f75b2 */ /* 0x0002620008000100 */
[----:B------:R1:W1:Y:S01]  /*0910*/  SYNCS.EXCH.64 URZ, [UR6+0xa8e0], UR10 ;  /* 0x00a8e00a063f75b2 */ /* 0x0002620008000100 */
[----:B------:R1:W1:Y:S01]  /*0920*/  SYNCS.EXCH.64 URZ, [UR6+0xa8d0], UR8 ;  /* 0x00a8d008063f75b2 */ /* 0x0002620008000100 */
[----:B------:R1:W1:Y:S01]  /*0930*/  SYNCS.EXCH.64 URZ, [UR6+0xa8e8], UR10 ;  /* 0x00a8e80a063f75b2 */ /* 0x0002620008000100 */
[----:B------:R-:W-:Y:S01]  /*0940*/  NOP ;  /* 0x0000000000007918 */ /* 0x000fe20000000000 */
.L_x_5:
[----:B------:R-:W-:Y:S01]  /*0950*/  ISETP.NE.AND P0, PT, RZ, UR37, PT ;  /* 0x00000025ff007c0c */ /* 0x000fe2000bf05270 */
[----:B------:R-:W-:Y:S01]  /*0960*/  IMAD.U32 R2, RZ, RZ, UR5 ;  /* 0x00000005ff027e24 */ /* 0x000fe2000f8e00ff */
[----:B------:R-:W-:Y:S01]  /*0970*/  NOP ;  /* 0x0000000000007918 */ /* 0x000fe20000000000 */
[----:B-1234-:R-:W-:Y:S03]  /*0980*/  BAR.SYNC.DEFER_BLOCKING 0x0 ;  /* 0x0000000000007b1d */ /* 0x01efe60000010000 */
[----:B------:R-:W-:-:S07]  /*0990*/  ISETP.EQ.AND P2, PT, R2, 0x1, P1 ;  /* 0x000000010200780c */ /* 0x000fce0000f42270 */
[----:B------:R-:W-:Y:S06]  /*09a0*/  @!P0 BRA `(.L_x_6) ;  /* 0x0000006c00788947 */ /* 0x000fec0003800000 */
[----:B------:R-:W-:-:S06]  /*09b0*/  UISETP.GT.U32.AND UP2, UPT, UR7, 0x3, UPT ;  /* 0x000000030700788c */ /* 0x000fcc000bf44070 */
[----:B------:R-:W-:-:S13]  /*09c0*/  PLOP3.LUT P0, PT, PT, PT, UP2, 0x80, 0x0 ;  /* 0x000000000000781c */ /* 0x000fda0003f0f028 */
[----:B------:R-:W-:Y:S05]  /*09d0*/  @P0 EXIT ;  /* 0x000000000000094d */ /* 0x000fea0003800000 */
.L_x_7:
[----:B------:R-:W-:-:S08]  /*09e0*/  NOP ;  /* 0x0000000000007918 */ /* 0x000fd00000000000 */
[----:B------:R-:W1:Y:S02]  /*09f0*/  USETMAXREG.TRY_ALLOC.CTAPOOL UP2, 0xf0 ;  /* 0x000000f0000079c8 */ /* 0x000e640008040600 */
[----:B-1----:R-:W-:-:S13]  /*0a00*/  PLOP3.LUT P0, PT, PT, PT, UP2, 0x80, 0x0 ;  /* 0x000000000000781c */ /* 0x002fda0003f0f028 */
[----:B------:R-:W-:Y:S05]  /*0a10*/  @!P0 BRA `(.L_x_7) ;  /* 0xfffffffc00f08947 */ /* 0x000fea000383ffff */
[----:B------:R-:W-:Y:S01]  /*0a20*/  UISETP.NE.AND UP2, UPT, UR37, 0x1, UPT ;  /* 0x000000012500788c */ /* 0x000fe2000bf45270 */
[----:B------:R-:W1:Y:S01]  /*0a30*/  S2UR UR42, SR_CTAID.X ;  /* 0x00000000002a79c3 */ /* 0x000e620000002500 */
[----:B------:R-:W-:Y:S01]  /*0a40*/  UMOV UR5, URZ ;  /* 0x0000003f00057c82 */ /* 0x000fe20008000000 */
[----:B------:R-:W-:-:S03]  /*0a50*/  UMOV UR6, URZ ;  /* 0x0000003f00067c82 */ /* 0x000fc60008000000 */
[----:B------:R-:W-:-:S13]  /*0a60*/  PLOP3.LUT P0, PT, PT, PT, UP2, 0x80, 0x0 ;  /* 0x000000000000781c */ /* 0x000fda0003f0f028 */
[----:B------:R-:W-:Y:S05]  /*0a70*/  @!P0 BRA `(.L_x_8) ;  /* 0x00000000003c8947 */ /* 0x000fea0003800000 */
[----:B------:R-:W-:Y:S01]  /*0a80*/  UISETP.NE.AND UP2, UPT, UR37, 0x2, UPT ;  /* 0x000000022500788c */ /* 0x000fe2000bf45270 */
[----:B------:R-:W-:-:S05]  /*0a90*/  UMOV UR6, 0x1 ;  /* 0x0000000100067882 */ /* 0x000fca0000000000 */
[----:B------:R-:W-:-:S13]  /*0aa0*/  PLOP3.LUT P1, PT, PT, PT, UP2, 0x80, 0x0 ;  /* 0x000000000000781c */ /* 0x000fda0003f2f028 */
[----:B------:R-:W-:Y:S05]  /*0ab0*/  @!P1 BRA `(.L_x_8) ;  /* 0x00000000002c9947 */ /* 0x000fea0003800000 */
[----:B------:R-:W-:-:S06]  /*0ac0*/  UISETP.NE.AND UP2, UPT, UR37, 0x3, UPT ;  /* 0x000000032500788c */ /* 0x000fcc000bf45270 */
[----:B------:R-:W-:-:S13]  /*0ad0*/  PLOP3.LUT P1, PT, PT, PT, UP2, 0x80, 0x0 ;  /* 0x000000000000781c */ /* 0x000fda0003f2f028 */
[----:B------:R-:W-:Y:S05]  /*0ae0*/  @!P1 BRA `(.L_x_9) ;  /* 0x0000000000189947 */ /* 0x000fea0003800000 */
[----:B------:R-:W-:-:S11]  /*0af0*/  UISETP.NE.AND UP2, UPT, UR37, 0x4, UPT ;  /* 0x000000042500788c */ /* 0x000fd6000bf45270 */
[----:B------:R-:W-:Y:S01]  /*0b00*/  @!UP2 UMOV UR5, 0x1 ;  /* 0x000000010005a882 */ /* 0x000fe20000000000 */
[----:B------:R-:W-:Y:S01]  /*0b10*/  @!UP2 UMOV UR6, 0x1 ;  /* 0x000000010006a882 */ /* 0x000fe20000000000 */
[----:B------:R-:W-:Y:S01]  /*0b20*/  @UP2 UMOV UR5, URZ ;  /* 0x0000003f00052c82 */ /* 0x000fe20008000000 */
[----:B------:R-:W-:Y:S01]  /*0b30*/  @UP2 UMOV UR6, URZ ;  /* 0x0000003f00062c82 */ /* 0x000fe20008000000 */
[----:B------:R-:W-:Y:S05]  /*0b40*/  BRA `(.L_x_8) ;  /* 0x0000000000087947 */ /* 0x000fea0003800000 */
.L_x_9:
[----:B------:R-:W-:Y:S01]  /*0b50*/  UMOV UR5, 0x1 ;  /* 0x0000000100057882 */ /* 0x000fe20000000000 */
[----:B------:R-:W-:-:S05]  /*0b60*/  UMOV UR6, URZ ;  /* 0x0000003f00067c82 */ /* 0x000fca0008000000 */
.L_x_8:
[----:B------:R-:W-:Y:S05]  /*0b70*/  @!P0 BRA `(.L_x_10) ;  /* 0x00000000003c8947 */ /* 0x000fea0003800000 */
[----:B------:R-:W-:-:S06]  /*0b80*/  UISETP.NE.AND UP2, UPT, UR37, 0x2, UPT ;  /* 0x000000022500788c */ /* 0x000fcc000bf45270 */
[----:B------:R-:W-:-:S13]  /*0b90*/  PLOP3.LUT P0, PT, PT, PT, UP2, 0x80, 0x0 ;  /* 0x000000000000781c */ /* 0x000fda0003f0f028 */
[----:B------:R-:W-:Y:S05]  /*0ba0*/  @!P0 BRA `(.L_x_11) ;  /* 0x0000000000288947 */ /* 0x000fea0003800000 */
[----:B------:R-:W-:-:S06]  /*0bb0*/  UISETP.NE.AND UP2, UPT, UR37, 0x3, UPT ;  /* 0x000000032500788c */ /* 0x000fcc000bf45270 */
[----:B------:R-:W-:-:S13]  /*0bc0*/  PLOP3.LUT P0, PT, PT, PT, UP2, 0x80, 0x0 ;  /* 0x000000000000781c */ /* 0x000fda0003f0f028 */
[----:B------:R-:W-:Y:S05]  /*0bd0*/  @!P0 BRA `(.L_x_12) ;  /* 0x0000000000148947 */ /* 0x000fea0003800000 */
[----:B------:R-:W-:-:S06]  /*0be0*/  UISETP.NE.AND UP2, UPT, UR37, 0x4, UPT ;  /* 0x000000042500788c */ /* 0x000fcc000bf45270 */
[----:B------:R-:W-:-:S13]  /*0bf0*/  PLOP3.LUT P0, PT, PT, PT, UP2, 0x80, 0x0 ;  /* 0x000000000000781c */ /* 0x000fda0003f0f028 */
[----:B------:R-:W-:Y:S05]  /*0c00*/  @P0 BRA `(.L_x_13) ;  /* 0x00000000001c0947 */ /* 0x000fea0003800000 */
[----:B-1----:R-:W-:Y:S01]  /*0c10*/  ULEA UR42, UR42, 0x3, 0x1 ;  /* 0x000000032a2a7891 */ /* 0x002fe2000f8e083f */
[----:B------:R-:W-:Y:S11]  /*0c20*/  BRA `(.L_x_13) ;  /* 0x0000000000147947 */ /* 0x000ff60003800000 */
.L_x_12:
[----:B-1----:R-:W-:Y:S01]  /*0c30*/  ULEA UR42, UR42, 0x2, 0x1 ;  /* 0x000000022a2a7891 */ /* 0x002fe2000f8e083f */
[----:B------:R-:W-:Y:S11]  /*0c40*/  BRA `(.L_x_13) ;  /* 0x00000000000c7947 */ /* 0x000ff60003800000 */
.L_x_11:
[----:B-1----:R-:W-:Y:S01]  /*0c50*/  ULEA UR42, UR42, 0x1, 0x1 ;  /* 0x000000012a2a7891 */ /* 0x002fe2000f8e083f */
[----:B------:R-:W-:Y:S11]  /*0c60*/  BRA `(.L_x_13) ;  /* 0x0000000000047947 */ /* 0x000ff60003800000 */
.L_x_10:
[----:B-1----:R-:W-:-:S12]  /*0c70*/  USHF.L.U32 UR42, UR42, 0x1, URZ ;  /* 0x000000012a2a7899 */ /* 0x002fd8000800063f */
.L_x_13:
[----:B------:R-:W-:-:S04]  /*0c80*/  ULOP3.LUT UR4, UR4, 0x1, URZ, 0xfc, !UPT ;  /* 0x0000000104047892 */ /* 0x000fc8000f8efc3f */
[----:B------:R-:W-:-:S06]  /*0c90*/  UISETP.NE.AND UP2, UPT, UR4, 0x3, UPT ;  /* 0x000000030400788c */ /* 0x000fcc000bf45270 */
[----:B------:R-:W-:-:S13]  /*0ca0*/  PLOP3.LUT P0, PT, PT, PT, UP2, 0x80, 0x0 ;  /* 0x000000000000781c */ /* 0x000fda0003f0f028 */
[----:B------:R-:W-:Y:S05]  /*0cb0*/  @!P0 BRA `(.L_x_14) ;  /* 0x0000000000048947 */ /* 0x000fea0003800000 */
[----:B-1----:R-:W-:Y:S01]  /*0cc0*/  BPT.TRAP 0x1 ;  /* 0x000000040000795c */ /* 0x002fe20000300000 */
.L_x_14:
[----:B------:R-:W2:Y:S01]  /*0cd0*/  S2UR UR4, SR_CgaCtaId ;  /* 0x00000000000479c3 */ /* 0x000ea20000008800 */
[----:B------:R-:W-:Y:S01]  /*0ce0*/  UMOV UR36, 0x400 ;  /* 0x0000040000247882 */ /* 0x000fe20000000000 */
[----:B------:R-:W-:Y:S01]  /*0cf0*/  IMAD.U32 R2, RZ, RZ, UR5 ;  /* 0x00000005ff027e24 */ /* 0x000fe2000f8e00ff */
[----:B------:R-:W-:-:S04]  /*0d00*/  SHF.R.S32.HI R3, RZ, 0x1f, R0 ;  /* 0x0000001fff037819 */ /* 0x000fc80000011400 */
[----:B------:R-:W-:Y:S02]  /*0d10*/  SHF.L.U32 R2, R2, 0x1f, RZ ;  /* 0x0000001f02027819 */ /* 0x000fe400000006ff */
[----:B------:R-:W-:-:S04]  /*0d20*/  LEA.HI R3, R3, R0, RZ, 0x7 ;  /* 0x0000000003037211 */ /* 0x000fc800078f38ff */
[----:B------:R-:W-:-:S04]  /*0d30*/  LOP3.LUT R3, R3, 0xffffff80, RZ, 0xc0, !PT ;  /* 0xffffff8003037812 */ /* 0x000fc800078ec0ff */
[----:B------:R-:W-:-:S04]  /*0d40*/  IADD3 R3, -R3, R0, RZ ;  /* 0x0000000003037210 */ /* 0x000fc80007ffe1ff */
[----:B------:R-:W-:Y:S01]  /*0d50*/  SHF.R.S32.HI R0, RZ, 0x1f, R3 ;  /* 0x0000001fff007819 */ /* 0x000fe20000011403 */
[----:B--2---:R-:W-:-:S03]  /*0d60*/  ULEA UR36, UR4, UR36, 0x18 ;  /* 0x0000002404247291 */ /* 0x004fc6000f8ec03f */
[----:B------:R-:W-:Y:S01]  /*0d70*/  LEA.HI R0, R0, R3, RZ, 0x2 ;  /* 0x0000000300007211 */ /* 0x000fe200078f10ff */
[----:B------:R-:W-:-:S03]  /*0d80*/  ULEA UR4, UR6, UR36, 0x3 ;  /* 0x0000002406047291 */ /* 0x000fc6000f8e183f */
[----:B------:R-:W-:-:S05]  /*0d90*/  LOP3.LUT R0, R0, 0x7ffffffc, RZ, 0xc0, !PT ;  /* 0x7ffffffc00007812 */ /* 0x000fca00078ec0ff */
[----:B------:R-:W-:Y:S01]  /*0da0*/  IMAD.IADD R0, R3, 0x1, -R0 ;  /* 0x0000000103007824 */ /* 0x000fe200078e0a00 */
[----:B------:R-:W2:Y:S02]  /*0db0*/  SYNCS.PHASECHK.TRANS64.TRYWAIT P1, [UR4+0xa850], R2 ;  /* 0x00a85002ff0075a7 */ /* 0x000ea40008020144 */
[----:B--2---:R-:W-:Y:S05]  /*0dc0*/  @!P1 BRA `(.L_x_15) ;  /* 0x0000007c00c49947 */ /* 0x004fea0003800000 */
.L_x_103:
[----:B------:R-:W-:Y:S01]  /*0dd0*/  IMAD.SHL.U32 R0, R0, 0x2, RZ ;  /* 0x0000000200007824 */ /* 0x000fe200078e00ff */
[----:B------:R-:W-:Y:S06]  /*0de0*/  @!P0 BRA `(.L_x_16) ;  /* 0x0000000000048947 */ /* 0x000fec0003800000 */
[----:B-1----:R-:W-:Y:S01]  /*0df0*/  BPT.TRAP 0x1 ;  /* 0x000000040000795c */ /* 0x002fe20000300000 */
.L_x_16:
[----:B------:R-:W-:Y:S01]  /*0e00*/  SHF.L.U32 R7, RZ, 0x1f, RZ ;  /* 0x0000001fff077819 */ /* 0x000fe200000006ff */
[----:B------:R-:W-:Y:S01]  /*0e10*/  UIADD3 UR17, UR36, 0xa890, URZ ;  /* 0x0000a89024117890 */ /* 0x000fe2000fffe03f */
[----:B------:R-:W-:Y:S02]  /*0e20*/  ISETP.NE.AND P2, PT, RZ, UR7, PT ;  /* 0x00000007ff007c0c */ /* 0x000fe4000bf45270 */
[----:B------:R-:W3:Y:S02]  /*0e30*/  SYNCS.PHASECHK.TRANS64.TRYWAIT P1, [UR36+0xa800], R7 ;  /* 0x00a80007ff0075a7 */ /* 0x000ee40008020164 */
[----:B---3--:R-:W-:Y:S09]  /*0e40*/  @!P1 BRA `(.L_x_17) ;  /* 0x0000007c00bc9947 */ /* 0x008ff20003800000 */
.L_x_104:
[----:B------:R-:W-:Y:S01]  /*0e50*/  ULEA UR19, UR37, UR17, 0x3 ;  /* 0x0000001125137291 */ /* 0x000fe2000f8e183f */
[----:B--2---:R-:W-:-:S04]  /*0e60*/  SEL R2, RZ, 0x1, P2 ;  /* 0x00000001ff027807 */ /* 0x004fc80001000000 */
[----:B------:R-:W-:-:S04]  /*0e70*/  SHF.L.U32 R2, R2, 0x1f, RZ ;  /* 0x0000001f02027819 */ /* 0x000fc800000006ff */
[----:B------:R-:W2:Y:S02]  /*0e80*/  SYNCS.PHASECHK.TRANS64.TRYWAIT P1, [UR19+-0x8], R2 ;  /* 0xfffff802ff0075a7 */ /* 0x000ea40008020153 */
[----:B--2---:R-:W-:Y:S05]  /*0e90*/  @!P1 BRA `(.L_x_18) ;  /* 0x0000007c00c09947 */ /* 0x004fea0003800000 */
.L_x_105:
[----:B------:R-:W-:Y:S01]  /*0ea0*/  USHF.R.U32.HI UR4, URZ, 0x4, UR36 ;  /* 0x000000043f047899 */ /* 0x000fe20008011624 */
[----:B------:R-:W-:Y:S01]  /*0eb0*/  WARPGROUP.ARRIVE ;  /* 0x00000000000079c5 */ /* 0x000fe20000000000 */
[----:B------:R-:W-:Y:S01]  /*0ec0*/  UIADD3 UR5, UR36, 0x3000, URZ ;  /* 0x0000300024057890 */ /* 0x000fe2000fffe03f */
[----:B--2---:R-:W2:Y:S01]  /*0ed0*/  LDC R3, c[0x0][0x28c] ;  /* 0x0000a300ff037b82 */ /* 0x004ea20000000800 */
[----:B------:R-:W-:Y:S01]  /*0ee0*/  ULOP3.LUT UR4, UR4, 0x3fff, URZ, 0xc0, !UPT ;  /* 0x00003fff04047892 */ /* 0x000fe2000f8ec03f */
[C---:B------:R-:W-:Y:S01]  /*0ef0*/  IADD3 R2, R0.reuse, 0x1, RZ ;  /* 0x0000000100027810 */ /* 0x040fe20007ffe0ff */
[----:B------:R-:W-:Y:S01]  /*0f00*/  USHF.R.U32.HI UR5, URZ, 0x4, UR5 ;  /* 0x000000043f057899 */ /* 0x000fe20008011605 */
[C---:B------:R-:W-:Y:S01]  /*0f10*/  VIADD R4, R0.reuse, 0x8 ;  /* 0x0000000800047836 */ /* 0x040fe20000000000 */
[----:B------:R-:W-:Y:S01]  /*0f20*/  ULOP3.LUT UR4, UR4, 0x10000, URZ, 0xfc, !UPT ;  /* 0x0001000004047892 */ /* 0x000fe2000f8efc3f */
[----:B------:R-:W-:Y:S01]  /*0f30*/  IADD3 R6, R0, 0x10, RZ ;  /* 0x0000001000067810 */ /* 0x000fe20007ffe0ff */
[----:B------:R-:W-:Y:S01]  /*0f40*/  ULOP3.LUT UR16, UR5, 0x3fff, URZ, 0xc0, !UPT ;  /* 0x00003fff05107892 */ /* 0x000fe2000f8ec03f */
[----:B------:R-:W-:Y:S01]  /*0f50*/  P2R R10, PR, RZ, 0x1 ;  /* 0x00000001ff0a7803 */ /* 0x000fe20000000000 */
[----:B------:R-:W-:-:S02]  /*0f60*/  UIMAD UR4, UR6, 0x180, UR4 ;  /* 0x00000180060478a4 */ /* 0x000fc4000f8e0204 */
[----:B------:R-:W-:Y:S01]  /*0f70*/  ULOP3.LUT UR18, UR16, 0x10000, URZ, 0xfc, !UPT ;  /* 0x0001000010127892 */ /* 0x000fe2000f8efc3f */
[----:B------:R-:W-:Y:S01]  /*0f80*/  UMOV UR5, 0xc0000010 ;  /* 0xc000001000057882 */ /* 0x000fe20000000000 */
[----:B------:R-:W-:Y:S01]  /*0f90*/  UMOV UR11, 0xc0000010 ;  /* 0xc0000010000b7882 */ /* 0x000fe20000000000 */
[----:B------:R-:W-:Y:S02]  /*0fa0*/  UMOV UR9, UR5 ;  /* 0x0000000500097c82 */ /* 0x000fe40008000000 */
[----:B------:R-:W-:Y:S01]  /*0fb0*/  UMOV UR8, UR4 ;  /* 0x0000000400087c82 */ /* 0x000fe20008000000 */
[----:B------:R-:W-:Y:S01]  /*0fc0*/  UIADD3 UR12, UR4, 0x100, URZ ;  /* 0x00000100040c7890 */ /* 0x000fe2000fffe03f */
[----:B------:R-:W-:Y:S01]  /*0fd0*/  UMOV UR10, UR18 ;  /* 0x00000012000a7c82 */ /* 0x000fe20008000000 */
[----:B------:R-:W-:Y:S01]  /*0fe0*/  UIADD3 UR14, UR18, 0x100, URZ ;  /* 0x00000100120e7890 */ /* 0x000fe2000fffe03f */
[----:B------:R-:W-:Y:S01]  /*0ff0*/  HGMMA.64x64x16.F32 R24, gdesc[UR8], RZ, !UPT, gsb0 ;  /* 0x00e00000081879f0 */ /* 0x000fe2000c0008ff */
[----:B------:R-:W-:-:S02]  /*1000*/  UIADD3 UR8, UR4, 0x80, URZ ;  /* 0x0000008004087890 */ /* 0x000fc4000fffe03f */
[----:B------:R-:W-:Y:S01]  /*1010*/  UIADD3 UR10, UR18, 0x80, URZ ;  /* 0x00000080120a7890 */ /* 0x000fe2000fffe03f */
[-C--:B--2---:R-:W-:Y:S01]  /*1020*/  ISETP.GE.AND P5, PT, R2, R3.reuse, PT ;  /* 0x000000030200720c */ /* 0x084fe20003fa6270 */
[----:B------:R-:W-:Y:S01]  /*1030*/  UMOV UR9, 0xc0000010 ;  /* 0xc000001000097882 */ /* 0x000fe20000000000 */
[----:B------:R-:W-:Y:S01]  /*1040*/  UMOV UR11, 0xc0000010 ;  /* 0xc0000010000b7882 */ /* 0x000fe20000000000 */
[----:B------:R-:W-:Y:S01]  /*1050*/  UMOV UR13, 0xc0000010 ;  /* 0xc0000010000d7882 */ /* 0x000fe20000000000 */
[----:B------:R-:W-:Y:S01]  /*1060*/  UMOV UR15, 0xc0000010 ;  /* 0xc0000010000f7882 */ /* 0x000fe20000000000 */
[----:B------:R-:W-:Y:S01]  /*1070*/  VIADD R2, R0, 0x9 ;  /* 0x0000000900027836 */ /* 0x000fe20000000000 */
[-C--:B------:R-:W-:Y:S01]  /*1080*/  ISETP.GE.AND P2, PT, R4, R3.reuse, PT ;  /* 0x000000030400720c */ /* 0x080fe20003f46270 */
[C---:B------:R-:W-:Y:S01]  /*1090*/  VIADD R4, R0.reuse, 0x11 ;  /* 0x0000001100047836 */ /* 0x040fe20000000000 */
[-C--:B------:R-:W-:Y:S01]  /*10a0*/  ISETP.GE.AND P1, PT, R0, R3.reuse, PT ;  /* 0x000000030000720c */ /* 0x080fe20003f26270 */
[----:B------:R-:W-:Y:S01]  /*10b0*/  ULDC UR6, c[0x0][0x604] ;  /* 0x0001810000067ab9 */ /* 0x000fe20000000800 */
[-C--:B------:R-:W-:Y:S01]  /*10c0*/  ISETP.GE.AND P4, PT, R2, R3.reuse, PT ;  /* 0x000000030200720c */ /* 0x080fe20003f86270 */
[----:B------:R-:W-:Y:S01]  /*10d0*/  VIADD R2, R0, 0x18 ;  /* 0x0000001800027836 */ /* 0x000fe20000000000 */
[----:B------:R-:W-:Y:S01]  /*10e0*/  ISETP.GE.AND P3, PT, R4, R3, PT ;  /* 0x000000030400720c */ /* 0x000fe20003f66270 */
[----:B------:R-:W-:Y:S01]  /*10f0*/  USHF.L.U32 UR7, UR7, 0x3, URZ ;  /* 0x0000000307077899 */ /* 0x000fe2000800063f */
[----:B------:R-:W-:-:S02]  /*1100*/  IADD3 R4, R0, 0x19, RZ ;  /* 0x0000001900047810 */ /* 0x000fc40007ffe0ff */
[----:B------:R-:W-:Y:S01]  /*1110*/  ISETP.GE.AND P6, PT, R6, R3, PT ;  /* 0x000000030600720c */ /* 0x000fe20003fc6270 */
[----:B------:R-:W-:Y:S01]  /*1120*/  ULOP3.LUT UR7, UR7, 0x8, URZ, 0xc, !UPT ;  /* 0x0000000807077892 */ /* 0x000fe2000f8e0c3f */
[----:B------:R-:W-:Y:S02]  /*1130*/  WARPGROUP.DEPBAR.LE gsb0, 0x0 ;  /* 0x00008000000079c5 */ /* 0x000fe40000010000 */
[----:B------:R-:W-:-:S06]  /*1140*/  WARPGROUP.ARRIVE ;  /* 0x00000000000079c5 */ /* 0x000fcc0000000000 */
[----:B------:R-:W-:Y:S03]  /*1150*/  HGMMA.64x64x16.F32 R24, gdesc[UR8], R24, gsb0 ;  /* 0x00e00000081879f0 */ /* 0x000fe60008000818 */
[----:B------:R-:W-:Y:S02]  /*1160*/  WARPGROUP.DEPBAR.LE gsb0, 0x0 ;  /* 0x00008000000079c5 */ /* 0x000fe40000010000 */
[----:B------:R-:W-:-:S06]  /*1170*/  WARPGROUP.ARRIVE ;  /* 0x00000000000079c5 */ /* 0x000fcc0000000000 */
[----:B------:R-:W-:Y:S03]  /*1180*/  HGMMA.64x64x16.F32 R24, gdesc[UR12], R24, gsb0 ;  /* 0x00e000000c1879f0 */ /* 0x000fe60008000818 */
[----:B------:R-:W-:Y:S02]  /*1190*/  WARPGROUP.DEPBAR.LE gsb0, 0x0 ;  /* 0x00008000000079c5 */ /* 0x000fe40000010000 */
[----:B------:R-:W-:Y:S02]  /*11a0*/  FSEL R24, R24, -INF , !P1 ;  /* 0xff80000018187808 */ /* 0x000fe40004800000 */
[----:B------:R-:W-:Y:S02]  /*11b0*/  FSEL R25, R25, -INF , !P5 ;  /* 0xff80000019197808 */ /* 0x000fe40006800000 */
[----:B------:R-:W-:Y:S02]  /*11c0*/  FSEL R28, R28, -INF , !P2 ;  /* 0xff8000001c1c7808 */ /* 0x000fe40005000000 */
[----:B------:R-:W-:-:S02]  /*11d0*/  FMNMX R5, R24, R25, !PT ;  /* 0x0000001918057209 */ /* 0x000fc40007800000 */
[----:B------:R-:W-:Y:S02]  /*11e0*/  FSEL R26, R26, -INF , !P1 ;  /* 0xff8000001a1a7808 */ /* 0x000fe40004800000 */
[-C--:B------:R-:W-:Y:S01]  /*11f0*/  ISETP.GE.AND P1, PT, R2, R3.reuse, PT ;  /* 0x000000030200720c */ /* 0x080fe20003f26270 */
[----:B------:R-:W-:Y:S01]  /*1200*/  VIADD R2, R0, 0x20 ;  /* 0x0000002000027836 */ /* 0x000fe20000000000 */
[----:B------:R-:W-:Y:S02]  /*1210*/  FSEL R27, R27, -INF , !P5 ;  /* 0xff8000001b1b7808 */ /* 0x000fe40006800000 */
[----:B------:R-:W-:Y:S02]  /*1220*/  ISETP.GE.AND P5, PT, R4, R3, PT ;  /* 0x000000030400720c */ /* 0x000fe40003fa6270 */
[----:B------:R-:W-:Y:S02]  /*1230*/  FSEL R29, R29, -INF , !P4 ;  /* 0xff8000001d1d7808 */ /* 0x000fe40006000000 */
[----:B------:R-:W-:-:S02]  /*1240*/  FMNMX R4, R28, R5, !PT ;  /* 0x000000051c047209 */ /* 0x000fc40007800000 */
[----:B------:R-:W-:Y:S02]  /*1250*/  FSEL R30, R30, -INF , !P2 ;  /* 0xff8000001e1e7808 */ /* 0x000fe40005000000 */
[----:B------:R-:W-:Y:S01]  /*1260*/  ISETP.GE.AND P2, PT, R2, R3, PT ;  /* 0x000000030200720c */ /* 0x000fe20003f46270 */
[----:B------:R-:W-:Y:S01]  /*1270*/  VIADD R2, R0, 0x21 ;  /* 0x0000002100027836 */ /* 0x000fe20000000000 */
[----:B------:R-:W-:Y:S02]  /*1280*/  FSEL R32, R32, -INF , !P6 ;  /* 0xff80000020207808 */ /* 0x000fe40007000000 */
[----:B------:R-:W-:Y:S02]  /*1290*/  FMNMX R5, R29, R4, !PT ;  /* 0x000000041d057209 */ /* 0x000fe40007800000 */
[----:B------:R-:W-:Y:S02]  /*12a0*/  FSEL R33, R33, -INF , !P3 ;  /* 0xff80000021217808 */ /* 0x000fe40005800000 */
[----:B------:R-:W-:-:S02]  /*12b0*/  FMNMX R4, R32, R5, !PT ;  /* 0x0000000520047209 */ /* 0x000fc40007800000 */
[----:B------:R-:W-:Y:S02]  /*12c0*/  FSEL R31, R31, -INF , !P4 ;  /* 0xff8000001f1f7808 */ /* 0x000fe40006000000 */
[----:B------:R-:W-:Y:S02]  /*12d0*/  ISETP.GE.AND P4, PT, R2, R3, PT ;  /* 0x000000030200720c */ /* 0x000fe40003f86270 */
[----:B------:R-:W-:Y:S02]  /*12e0*/  IADD3 R2, R0, 0x28, RZ ;  /* 0x0000002800027810 */ /* 0x000fe40007ffe0ff */
[----:B------:R-:W-:Y:S02]  /*12f0*/  FSEL R36, R36, -INF , !P1 ;  /* 0xff80000024247808 */ /* 0x000fe40004800000 */
[----:B------:R-:W-:Y:S02]  /*1300*/  FMNMX R5, R33, R4, !PT ;  /* 0x0000000421057209 */ /* 0x000fe40007800000 */
[----:B------:R-:W-:-:S02]  /*1310*/  FSEL R34, R34, -INF , !P6 ;  /* 0xff80000022227808 */ /* 0x000fc40007000000 */
[----:B------:R-:W-:Y:S01]  /*1320*/  ISETP.GE.AND P6, PT, R2, R3, PT ;  /* 0x000000030200720c */ /* 0x000fe20003fc6270 */
[----:B------:R-:W-:Y:S01]  /*1330*/  VIADD R2, R0, 0x29 ;  /* 0x0000002900027836 */ /* 0x000fe20000000000 */
[----:B------:R-:W-:Y:S02]  /*1340*/  FSEL R37, R37, -INF , !P5 ;  /* 0xff80000025257808 */ /* 0x000fe40006800000 */
[----:B------:R-:W-:Y:S02]  /*1350*/  FMNMX R4, R36, R5, !PT ;  /* 0x0000000524047209 */ /* 0x000fe40007800000 */
[----:B------:R-:W-:Y:S02]  /*1360*/  FSEL R35, R35, -INF , !P3 ;  /* 0xff80000023237808 */ /* 0x000fe40005800000 */
[----:B------:R-:W-:Y:S02]  /*1370*/  FSEL R40, R40, -INF , !P2 ;  /* 0xff80000028287808 */ /* 0x000fe40005000000 */
[----:B------:R-:W-:-:S02]  /*1380*/  FMNMX R5, R37, R4, !PT ;  /* 0x0000000425057209 */ /* 0x000fc40007800000 */
[----:B------:R-:W-:Y:S01]  /*1390*/  ISETP.GE.AND P3, PT, R2, R3, PT ;  /* 0x000000030200720c */ /* 0x000fe20003f66270 */
[----:B------:R-:W-:Y:S01]  /*13a0*/  VIADD R2, R0, 0x30 ;  /* 0x0000003000027836 */ /* 0x000fe20000000000 */
[----:B------:R-:W-:Y:S02]  /*13b0*/  FSEL R41, R41, -INF , !P4 ;  /* 0xff80000029297808 */ /* 0x000fe40006000000 */
[----:B------:R-:W-:Y:S02]  /*13c0*/  FMNMX R4, R40, R5, !PT ;  /* 0x0000000528047209 */ /* 0x000fe40007800000 */
[----:B------:R-:W-:Y:S02]  /*13d0*/  FSEL R38, R38, -INF , !P1 ;  /* 0xff80000026267808 */ /* 0x000fe40004800000 */
[----:B------:R-:W-:Y:S02]  /*13e0*/  ISETP.GE.AND P1, PT, R2, R3, PT ;  /* 0x000000030200720c */ /* 0x000fe40003f26270 */
[----:B------:R-:W-:-:S02]  /*13f0*/  IADD3 R2, R0, 0x31, RZ ;  /* 0x0000003100027810 */ /* 0x000fc40007ffe0ff */
[----:B------:R-:W-:Y:S02]  /*1400*/  FSEL R44, R44, -INF , !P6 ;  /* 0xff8000002c2c7808 */ /* 0x000fe40007000000 */
[----:B------:R-:W-:Y:S02]  /*1410*/  FMNMX R5, R41, R4, !PT ;  /* 0x0000000429057209 */ /* 0x000fe40007800000 */
[----:B------:R-:W-:Y:S02]  /*1420*/  FSEL R39, R39, -INF , !P5 ;  /* 0xff80000027277808 */ /* 0x000fe40006800000 */
[----:B------:R-:W-:Y:S01]  /*1430*/  ISETP.GE.AND P5, PT, R2, R3, PT ;  /* 0x000000030200720c */ /* 0x000fe20003fa6270 */
[----:B------:R-:W-:Y:S01]  /*1440*/  VIADD R2, R0, 0x38 ;  /* 0x0000003800027836 */ /* 0x000fe20000000000 */
[----:B------:R-:W-:Y:S02]  /*1450*/  FSEL R45, R45, -INF , !P3 ;  /* 0xff8000002d2d7808 */ /* 0x000fe40005800000 */
[----:B------:R-:W-:-:S02]  /*1460*/  FMNMX R4, R44, R5, !PT ;  /* 0x000000052c047209 */ /* 0x000fc40007800000 */
        /* <DEDUP_REMOVED lines=8> */
[----:B------:R-:W-:Y:S02]  /*14f0*/  ISETP.GE.AND P4, PT, R2, R3, PT ;  /* 0x000000030200720c */ /* 0x000fe40003f86270 */
[----:B------:R-:W-:Y:S02]  /*1500*/  FSEL R52, R52, -INF , !P2 ;  /* 0xff80000034347808 */ /* 0x000fe40005000000 */
[----:B------:R-:W-:Y:S02]  /*1510*/  FMNMX R5, R49, R4, !PT ;  /* 0x0000000431057209 */ /* 0x000fe40007800000 */
[----:B------:R-:W-:Y:S02]  /*1520*/  FSEL R53, R53, -INF , !P4 ;  /* 0xff80000035357808 */ /* 0x000fe40006000000 */
[----:B------:R-:W-:-:S02]  /*1530*/  FMNMX R2, R52, R5, !PT ;  /* 0x0000000534027209 */ /* 0x000fc40007800000 */
[----:B------:R-:W-:Y:S02]  /*1540*/  FSEL R46, R46, -INF , !P6 ;  /* 0xff8000002e2e7808 */ /* 0x000fe40007000000 */
[----:B------:R-:W-:Y:S02]  /*1550*/  FMNMX R6, R53, R2, !PT ;  /* 0x0000000235067209 */ /* 0x000fe40007800000 */
[----:B------:R-:W-:Y:S02]  /*1560*/  FSEL R50, R50, -INF , !P1 ;  /* 0xff80000032327808 */ /* 0x000fe40004800000 */
[----:B------:R-:W-:Y:S01]  /*1570*/  FSEL R47, R47, -INF , !P3 ;  /* 0xff8000002f2f7808 */ /* 0x000fe20005800000 */
[----:B------:R-:W2:Y:S01]  /*1580*/  SHFL.BFLY PT, R5, R6, 0x1, 0x1f ;  /* 0x0c201f0006057f89 */ /* 0x000ea200000e0000 */
[----:B------:R-:W-:Y:S02]  /*1590*/  FSEL R51, R51, -INF , !P5 ;  /* 0xff80000033337808 */ /* 0x000fe40006800000 */
[----:B------:R-:W-:-:S02]  /*15a0*/  FSEL R54, R54, -INF , !P2 ;  /* 0xff80000036367808 */ /* 0x000fc40005000000 */
[----:B------:R-:W-:Y:S02]  /*15b0*/  FSEL R55, R55, -INF , !P4 ;  /* 0xff80000037377808 */ /* 0x000fe40006000000 */
[----:B--2---:R-:W-:-:S05]  /*15c0*/  FMNMX R8, R6, R5, !PT ;  /* 0x0000000506087209 */ /* 0x004fca0007800000 */
[----:B------:R-:W2:Y:S02]  /*15d0*/  SHFL.BFLY PT, R5, R8, 0x2, 0x1f ;  /* 0x0c401f0008057f89 */ /* 0x000ea400000e0000 */
[----:B--2---:R-:W-:Y:S02]  /*15e0*/  FMNMX R4, R8, R5, !PT ;  /* 0x0000000508047209 */ /* 0x004fe40007800000 */
[----:B------:R-:W-:Y:S02]  /*15f0*/  FMNMX R5, R26, R27, !PT ;  /* 0x0000001b1a057209 */ /* 0x000fe40007800000 */
[----:B------:R-:W-:Y:S02]  /*1600*/  FSETP.NEU.AND P0, PT, R4, -INF , PT ;  /* 0xff8000000400780b */ /* 0x000fe40003f0d000 */
[----:B------:R-:W-:Y:S02]  /*1610*/  FMNMX R2, R30, R5, !PT ;  /* 0x000000051e027209 */ /* 0x000fe40007800000 */
[----:B------:R-:W-:-:S02]  /*1620*/  FSEL R9, R4, RZ, P0 ;  /* 0x000000ff04097208 */ /* 0x000fc40000000000 */
[----:B------:R-:W-:Y:S02]  /*1630*/  FMNMX R5, R31, R2, !PT ;  /* 0x000000021f057209 */ /* 0x000fe40007800000 */
[----:B------:R-:W-:Y:S01]  /*1640*/  ISETP.NE.AND P0, PT, R10, RZ, PT ;  /* 0x000000ff0a00720c */ /* 0x000fe20003f05270 */
[----:B------:R-:W-:Y:S01]  /*1650*/  FMUL R9, R9, UR6 ;  /* 0x0000000609097c20 */ /* 0x000fe20008400000 */
[----:B------:R-:W-:-:S03]  /*1660*/  FMNMX R2, R34, R5, !PT ;  /* 0x0000000522027209 */ /* 0x000fc60007800000 */
[--C-:B------:R-:W-:Y:S01]  /*1670*/  FFMA R24, R24, UR6, -R9.reuse ;  /* 0x0000000618187c23 */ /* 0x100fe20008000809 */
[----:B------:R-:W-:Y:S01]  /*1680*/  FMNMX R5, R35, R2, !PT ;  /* 0x0000000223057209 */ /* 0x000fe20007800000 */
[--C-:B------:R-:W-:Y:S01]  /*1690*/  FFMA R28, R28, UR6, -R9.reuse ;  /* 0x000000061c1c7c23 */ /* 0x100fe20008000809 */
[--C-:B------:R-:W-:Y:S01]  /*16a0*/  FFMA R25, R25, UR6, -R9.reuse ;  /* 0x0000000619197c23 */ /* 0x100fe20008000809 */
[--C-:B------:R-:W-:Y:S01]  /*16b0*/  FFMA R32, R32, UR6, -R9.reuse ;  /* 0x0000000620207c23 */ /* 0x100fe20008000809 */
[----:B------:R-:W-:Y:S01]  /*16c0*/  FMNMX R2, R38, R5, !PT ;  /* 0x0000000526027209 */ /* 0x000fe20007800000 */
[--C-:B------:R-:W-:Y:S01]  /*16d0*/  FFMA R33, R33, UR6, -R9.reuse ;  /* 0x0000000621217c23 */ /* 0x100fe20008000809 */
[----:B------:R-:W-:Y:S01]  /*16e0*/  FSETP.GEU.AND P6, PT, R24, -126, PT ;  /* 0xc2fc00001800780b */ /* 0x000fe20003fce000 */
        /* <DEDUP_REMOVED lines=12> */
[----:B------:R-:W-:Y:S01]  /*17b0*/  @!P6 FMUL R24, R24, 0.5 ;  /* 0x3f0000001818e820 */ /* 0x000fe20000400000 */
[----:B------:R-:W-:Y:S01]  /*17c0*/  FMNMX R2, R46, R5, !PT ;  /* 0x000000052e027209 */ /* 0x000fe20007800000 */
[--C-:B------:R-:W-:Y:S01]  /*17d0*/  FFMA R41, R41, UR6, -R9.reuse ;  /* 0x0000000629297c23 */ /* 0x100fe20008000809 */
[----:B------:R-:W-:Y:S01]  /*17e0*/  FSETP.GEU.AND P4, PT, R33, -126, PT ;  /* 0xc2fc00002100780b */ /* 0x000fe20003f8e000 */
[----:B------:R-:W-:Y:S01]  /*17f0*/  @!P1 FMUL R28, R28, 0.5 ;  /* 0x3f0000001c1c9820 */ /* 0x000fe20000400000 */
[----:B------:R-:W-:Y:S01]  /*1800*/  FMNMX R5, R47, R2, !PT ;  /* 0x000000022f057209 */ /* 0x000fe20007800000 */
[----:B------:R-:W2:Y:S01]  /*1810*/  MUFU.EX2 R24, R24 ;  /* 0x0000001800187308 */ /* 0x000ea20000000800 */
[----:B------:R-:W-:Y:S01]  /*1820*/  FSETP.GEU.AND P5, PT, R29, -126, PT ;  /* 0xc2fc00001d00780b */ /* 0x000fe20003fae000 */
[----:B------:R-:W-:Y:S01]  /*1830*/  @!P3 FMUL R25, R25, 0.5 ;  /* 0x3f0000001919b820 */ /* 0x000fe20000400000 */
[----:B------:R-:W-:Y:S01]  /*1840*/  FMNMX R2, R50, R5, !PT ;  /* 0x0000000532027209 */ /* 0x000fe20007800000 */
[--C-:B------:R-:W-:Y:S01]  /*1850*/  FFMA R48, R48, UR6, -R9.reuse ;  /* 0x0000000630307c23 */ /* 0x100fe20008000809 */
[--C-:B------:R-:W-:Y:S01]  /*1860*/  FFMA R49, R49, UR6, -R9.reuse ;  /* 0x0000000631317c23 */ /* 0x100fe20008000809 */
[----:B------:R-:W-:Y:S01]  /*1870*/  @!P2 FMUL R32, R32, 0.5 ;  /* 0x3f0000002020a820 */ /* 0x000fe20000400000 */
[----:B------:R-:W-:Y:S01]  /*1880*/  FMNMX R5, R51, R2, !PT ;  /* 0x0000000233057209 */ /* 0x000fe20007800000 */
[----:B------:R-:W3:Y:S01]  /*1890*/  MUFU.EX2 R28, R28 ;  /* 0x0000001c001c7308 */ /* 0x000ee20000000800 */
[--C-:B------:R-:W-:Y:S01]  /*18a0*/  FFMA R52, R52, UR6, -R9.reuse ;  /* 0x0000000634347c23 */ /* 0x100fe20008000809 */
[----:B------:R-:W-:Y:S01]  /*18b0*/  @!P4 FMUL R33, R33, 0.5 ;  /* 0x3f0000002121c820 */ /* 0x000fe20000400000 */
[----:B------:R-:W-:Y:S01]  /*18c0*/  FMNMX R2, R54, R5, !PT ;  /* 0x0000000536027209 */ /* 0x000fe20007800000 */
[----:B------:R-:W-:-:S02]  /*18d0*/  FFMA R53, R53, UR6, -R9 ;  /* 0x0000000635357c23 */ /* 0x000fc40008000809 */
[----:B------:R-:W-:Y:S01]  /*18e0*/  @!P5 FMUL R29, R29, 0.5 ;  /* 0x3f0000001d1dd820 */ /* 0x000fe20000400000 */
[----:B------:R-:W-:Y:S01]  /*18f0*/  FMNMX R2, R55, R2, !PT ;  /* 0x0000000237027209 */ /* 0x000fe20007800000 */
[----:B------:R-:W4:Y:S01]  /*1900*/  MUFU.EX2 R25, R25 ;  /* 0x0000001900197308 */ /* 0x000f220000000800 */
[----:B--2---:R-:W-:Y:S01]  /*1910*/  @!P6 FMUL R24, R24, R24 ;  /* 0x000000181818e220 */ /* 0x004fe20000400000 */
[----:B------:R-:W-:Y:S02]  /*1920*/  FSETP.GEU.AND P6, PT, R36, -126, PT ;  /* 0xc2fc00002400780b */ /* 0x000fe40003fce000 */
[----:B------:R-:W2:Y:S04]  /*1930*/  SHFL.BFLY PT, R5, R2, 0x1, 0x1f ;  /* 0x0c201f0002057f89 */ /* 0x000ea800000e0000 */
[----:B------:R-:W5:Y:S01]  /*1940*/  MUFU.EX2 R32, R32 ;  /* 0x0000002000207308 */ /* 0x000f620000000800 */
[----:B---3--:R-:W-:Y:S01]  /*1950*/  @!P1 FMUL R28, R28, R28 ;  /* 0x0000001c1c1c9220 */ /* 0x008fe20000400000 */
[----:B------:R-:W-:-:S05]  /*1960*/  FSETP.GEU.AND P1, PT, R40, -126, PT ;  /* 0xc2fc00002800780b */ /* 0x000fca0003f2e000 */
[----:B------:R-:W-:Y:S01]  /*1970*/  @!P6 FMUL R36, R36, 0.5 ;  /* 0x3f0000002424e820 */ /* 0x000fe20000400000 */
[----:B------:R-:W3:Y:S01]  /*1980*/  MUFU.EX2 R33, R33 ;  /* 0x0000002100217308 */ /* 0x000ee20000000800 */
[----:B----4-:R-:W-:Y:S01]  /*1990*/  @!P3 FMUL R25, R25, R25 ;  /* 0x000000191919b220 */ /* 0x010fe20000400000 */
[----:B------:R-:W-:-:S05]  /*19a0*/  FSETP.GEU.AND P3, PT, R37, -126, PT ;  /* 0xc2fc00002500780b */ /* 0x000fca0003f6e000 */
[----:B------:R-:W-:Y:S01]  /*19b0*/  @!P1 FMUL R40, R40, 0.5 ;  /* 0x3f00000028289820 */ /* 0x000fe20000400000 */
[----:B------:R-:W4:Y:S01]  /*19c0*/  MUFU.EX2 R29, R29 ;  /* 0x0000001d001d7308 */ /* 0x000f220000000800 */
[----:B-----5:R-:W-:Y:S01]  /*19d0*/  @!P2 FMUL R32, R32, R32 ;  /* 0x000000202020a220 */ /* 0x020fe20000400000 */
[----:B------:R-:W-:Y:S02]  /*19e0*/  FSETP.GEU.AND P2, PT, R44, -126, PT ;  /* 0xc2fc00002c00780b */ /* 0x000fe40003f4e000 */
[----:B--2---:R-:W-:-:S03]  /*19f0*/  FMNMX R5, R2, R5, !PT ;  /* 0x0000000502057209 */ /* 0x004fc60007800000 */
[----:B------:R-:W-:Y:S01]  /*1a00*/  @!P3 FMUL R37, R37, 0.5 ;  /* 0x3f0000002525b820 */ /* 0x000fe20000400000 */
[----:B------:R-:W2:Y:S01]  /*1a10*/  MUFU.EX2 R36, R36 ;  /* 0x0000002400247308 */ /* 0x000ea20000000800 */
[----:B------:R-:W5:Y:S01]  /*1a20*/  SHFL.BFLY PT, R6, R5, 0x2, 0x1f ;  /* 0x0c401f0005067f89 */ /* 0x000f6200000e0000 */
[----:B---3--:R-:W-:Y:S01]  /*1a30*/  @!P4 FMUL R33, R33, R33 ;  /* 0x000000212121c220 */ /* 0x008fe20000400000 */
[----:B------:R-:W-:-:S04]  /*1a40*/  FSETP.GEU.AND P4, PT, R45, -126, PT ;  /* 0xc2fc00002d00780b */ /* 0x000fc80003f8e000 */
[----:B------:R-:W-:Y:S01]  /*1a50*/  @!P2 FMUL R44, R44, 0.5 ;  /* 0x3f0000002c2ca820 */ /* 0x000fe20000400000 */
[----:B------:R-:W3:Y:S01]  /*1a60*/  MUFU.EX2 R11, R40 ;  /* 0x00000028000b7308 */ /* 0x000ee20000000800 */
[----:B----4-:R-:W-:Y:S01]  /*1a70*/  @!P5 FMUL R29, R29, R29 ;  /* 0x0000001d1d1dd220 */ /* 0x010fe20000400000 */
[----:B------:R-:W-:-:S06]  /*1a80*/  FSETP.GEU.AND P5, PT, R41, -126, PT ;  /* 0xc2fc00002900780b */ /* 0x000fcc0003fae000 */
[----:B------:R-:W4:Y:S01]  /*1a90*/  MUFU.EX2 R37, R37 ;  /* 0x0000002500257308 */ /* 0x000f220000000800 */
[----:B--2---:R-:W-:Y:S01]  /*1aa0*/  @!P6 FMUL R36, R36, R36 ;  /* 0x000000242424e220 */ /* 0x004fe20000400000 */
[----:B------:R-:W-:Y:S01]  /*1ab0*/  FSETP.GEU.AND P6, PT, R48, -126, PT ;  /* 0xc2fc00003000780b */ /* 0x000fe20003fce000 */
[----:B------:R-:W-:-:S04]  /*1ac0*/  @!P4 FMUL R45, R45, 0.5 ;  /* 0x3f0000002d2dc820 */ /* 0x000fc80000400000 */
[----:B------:R-:W-:Y:S01]  /*1ad0*/  @!P5 FMUL R41, R41, 0.5 ;  /* 0x3f0000002929d820 */ /* 0x000fe20000400000 */
[----:B------:R-:W2:Y:S01]  /*1ae0*/  MUFU.EX2 R13, R44 ;  /* 0x0000002c000d7308 */ /* 0x000ea20000000800 */
[----:B---3--:R-:W-:Y:S01]  /*1af0*/  @!P1 FMUL R11, R11, R11 ;  /* 0x0000000b0b0b9220 */ /* 0x008fe20000400000 */
[----:B------:R-:W-:Y:S02]  /*1b00*/  FSETP.GEU.AND P1, PT, R49, -126, PT ;  /* 0xc2fc00003100780b */ /* 0x000fe40003f2e000 */
[----:B-----5:R-:W-:Y:S01]  /*1b10*/  FMNMX R6, R5, R6, !PT ;  /* 0x0000000605067209 */ /* 0x020fe20007800000 */
[----:B------:R-:W-:Y:S02]  /*1b20*/  FADD R5, R24, R11 ;  /* 0x0000000b18057221 */ /* 0x000fe40000000000 */
[----:B------:R-:W-:Y:S01]  /*1b30*/  @!P6 FMUL R48, R48, 0.5 ;  /* 0x3f0000003030e820 */ /* 0x000fe20000400000 */
[----:B------:R-:W3:Y:S01]  /*1b40*/  MUFU.EX2 R10, R45 ;  /* 0x0000002d000a7308 */ /* 0x000ee20000000800 */
[----:B----4-:R-:W-:Y:S01]  /*1b50*/  @!P3 FMUL R37, R37, R37 ;  /* 0x000000252525b220 */ /* 0x010fe20000400000 */
[----:B------:R-:W-:-:S04]  /*1b60*/  FSETP.NEU.AND P3, PT, R6, -INF , PT ;  /* 0xff8000000600780b */ /* 0x000fc80003f6d000 */
[----:B------:R-:W-:Y:S01]  /*1b70*/  FSEL R2, R6, RZ, P3 ;  /* 0x000000ff06027208 */ /* 0x000fe20001800000 */
[----:B------:R-:W-:Y:S01]  /*1b80*/  @!P1 FMUL R49, R49, 0.5 ;  /* 0x3f00000031319820 */ /* 0x000fe20000400000 */
[----:B------:R-:W4:Y:S01]  /*1b90*/  MUFU.EX2 R8, R41 ;  /* 0x0000002900087308 */ /* 0x000f220000000800 */
[----:B--2---:R-:W-:Y:S01]  /*1ba0*/  @!P2 FMUL R13, R13, R13 ;  /* 0x0000000d0d0da220 */ /* 0x004fe20000400000 */
[----:B------:R-:W-:Y:S01]  /*1bb0*/  FSETP.GEU.AND P3, PT, R52, -126, PT ;  /* 0xc2fc00003400780b */ /* 0x000fe20003f6e000 */
[----:B------:R-:W-:Y:S02]  /*1bc0*/  FMUL R2, R2, UR6 ;  /* 0x0000000602027c20 */ /* 0x000fe40008400000 */
[----:B------:R-:W-:Y:S02]  /*1bd0*/  FADD R40, R28, R13 ;  /* 0x0000000d1c287221 */ /* 0x000fe40000000000 */
[--C-:B------:R-:W-:Y:S01]  /*1be0*/  FFMA R26, R26, UR6, -R2.reuse ;  /* 0x000000061a1a7c23 */ /* 0x100fe20008000802 */
[----:B------:R-:W2:Y:S01]  /*1bf0*/  MUFU.EX2 R9, R48 ;  /* 0x0000003000097308 */ /* 0x000ea20000000800 */
[--C-:B------:R-:W-:Y:S01]  /*1c00*/  FFMA R27, R27, UR6, -R2.reuse ;  /* 0x000000061b1b7c23 */ /* 0x100fe20008000802 */
[--C-:B------:R-:W-:Y:S01]  /*1c10*/  FFMA R30, R30, UR6, -R2.reuse ;  /* 0x000000061e1e7c23 */ /* 0x100fe20008000802 */
[--C-:B------:R-:W-:Y:S01]  /*1c20*/  FFMA R31, R31, UR6, -R2.reuse ;  /* 0x000000061f1f7c23 */ /* 0x100fe20008000802 */
[----:B---3--:R-:W-:Y:S01]  /*1c30*/  @!P4 FMUL R10, R10, R10 ;  /* 0x0000000a0a0ac220 */ /* 0x008fe20000400000 */
[----:B------:R-:W-:Y:S01]  /*1c40*/  FSETP.GEU.AND P2, PT, R26, -126, PT ;  /* 0xc2fc00001a00780b */ /* 0x000fe20003f4e000 */
[--C-:B------:R-:W-:Y:S01]  /*1c50*/  FFMA R34, R34, UR6, -R2.reuse ;  /* 0x0000000622227c23 */ /* 0x100fe20008000802 */
[----:B------:R-:W-:Y:S01]  /*1c60*/  FSETP.GEU.AND P4, PT, R27, -126, PT ;  /* 0xc2fc00001b00780b */ /* 0x000fe20003f8e000 */
[----:B------:R-:W3:Y:S01]  /*1c70*/  MUFU.EX2 R12, R49 ;  /* 0x00000031000c7308 */ /* 0x000ee20000000800 */
[----:B----4-:R-:W-:Y:S01]  /*1c80*/  @!P5 FMUL R8, R8, R8 ;  /* 0x000000080808d220 */ /* 0x010fe20000400000 */
[----:B------:R-:W-:Y:S01]  /*1c90*/  FSETP.GEU.AND P5, PT, R53, -126, PT ;  /* 0xc2fc00003500780b */ /* 0x000fe20003fae000 */
[----:B------:R-:W-:Y:S01]  /*1ca0*/  @!P3 FMUL R52, R52, 0.5 ;  /* 0x3f0000003434b820 */ /* 0x000fe20000400000 */
[--C-:B------:R-:W-:Y:S01]  /*1cb0*/  FFMA R35, R35, UR6, -R2.reuse ;  /* 0x0000000623237c23 */ /* 0x100fe20008000802 */
[--C-:B------:R-:W-:Y:S01]  /*1cc0*/  FFMA R38, R38, UR6, -R2.reuse ;  /* 0x0000000626267c23 */ /* 0x100fe20008000802 */
[--C-:B------:R-:W-:Y:S01]  /*1cd0*/  FFMA R39, R39, UR6, -R2.reuse ;  /* 0x0000000627277c23 */ /* 0x100fe20008000802 */
[--C-:B------:R-:W-:Y:S01]  /*1ce0*/  FFMA R42, R42, UR6, -R2.reuse ;  /* 0x000000062a2a7c23 */ /* 0x100fe20008000802 */
[----:B------:R-:W4:Y:S01]  /*1cf0*/  MUFU.EX2 R15, R52 ;  /* 0x00000034000f7308 */ /* 0x000f220000000800 */
[----:B--2---:R-:W-:Y:S01]  /*1d00*/  @!P6 FMUL R9, R9, R9 ;  /* 0x000000090909e220 */ /* 0x004fe20000400000 */
[----:B------:R-:W-:Y:S01]  /*1d10*/  FSETP.GEU.AND P6, PT, R30, -126, PT ;  /* 0xc2fc00001e00780b */ /* 0x000fe20003fce000 */
[----:B------:R-:W-:Y:S01]  /*1d20*/  @!P2 FMUL R26, R26, 0.5 ;  /* 0x3f0000001a1aa820 */ /* 0x000fe20000400000 */
[----:B------:R-:W-:Y:S01]  /*1d30*/  @!P4 FMUL R27, R27, 0.5 ;  /* 0x3f0000001b1bc820 */ /* 0x000fe20000400000 */
[--C-:B------:R-:W-:Y:S01]  /*1d40*/  FFMA R50, R50, UR6, -R2.reuse ;  /* 0x0000000632327c23 */ /* 0x100fe20008000802 */
[--C-:B------:R-:W-:Y:S01]  /*1d50*/  FFMA R43, R43, UR6, -R2.reuse ;  /* 0x000000062b2b7c23 */ /* 0x100fe20008000802 */
[----:B------:R-:W-:Y:S01]  /*1d60*/  @!P5 FMUL R53, R53, 0.5 ;  /* 0x3f0000003535d820 */ /* 0x000fe20000400000 */
[--C-:B------:R-:W-:Y:S01]  /*1d70*/  FFMA R46, R46, UR6, -R2.reuse ;  /* 0x000000062e2e7c23 */ /* 0x100fe20008000802 */
[----:B---3--:R-:W-:Y:S01]  /*1d80*/  @!P1 FMUL R12, R12, R12 ;  /* 0x0000000c0c0c9220 */ /* 0x008fe20000400000 */
[----:B------:R-:W-:Y:S01]  /*1d90*/  FSETP.GEU.AND P1, PT, R31, -126, PT ;  /* 0xc2fc00001f00780b */ /* 0x000fe20003f2e000 */
[----:B------:R-:W2:Y:S01]  /*1da0*/  MUFU.EX2 R14, R53 ;  /* 0x00000035000e7308 */ /* 0x000ea20000000800 */
[--C-:B------:R-:W-:Y:S01]  /*1db0*/  FFMA R47, R47, UR6, -R2.reuse ;  /* 0x000000062f2f7c23 */ /* 0x100fe20008000802 */
[--C-:B------:R-:W-:Y:S01]  /*1dc0*/  FFMA R51, R51, UR6, -R2.reuse ;  /* 0x0000000633337c23 */ /* 0x100fe20008000802 */
[--C-:B------:R-:W-:Y:S01]  /*1dd0*/  FFMA R54, R54, UR6, -R2.reuse ;  /* 0x0000000636367c23 */ /* 0x100fe20008000802 */
[----:B------:R-:W-:Y:S01]  /*1de0*/  @!P6 FMUL R30, R30, 0.5 ;  /* 0x3f0000001e1ee820 */ /* 0x000fe20000400000 */
[----:B------:R-:W-:Y:S01]  /*1df0*/  FFMA R2, R55, UR6, -R2 ;  /* 0x0000000637027c23 */ /* 0x000fe20008000802 */
[----:B----4-:R-:W-:Y:S01]  /*1e00*/  @!P3 FMUL R15, R15, R15 ;  /* 0x0000000f0f0fb220 */ /* 0x010fe20000400000 */
[----:B------:R-:W-:Y:S01]  /*1e10*/  FSETP.GEU.AND P3, PT, R34, -126, PT ;  /* 0xc2fc00002200780b */ /* 0x000fe20003f6e000 */
[----:B------:R-:W3:Y:S01]  /*1e20*/  MUFU.EX2 R26, R26 ;  /* 0x0000001a001a7308 */ /* 0x000ee20000000800 */
[----:B------:R-:W-:Y:S01]  /*1e30*/  FADD R22, R32, R9 ;  /* 0x0000000920167221 */ /* 0x000fe20000000000 */
[----:B------:R-:W-:Y:S01]  /*1e40*/  FADD R41, R29, R10 ;  /* 0x0000000a1d297221 */ /* 0x000fe20000000000 */
[----:B------:R-:W-:Y:S01]  /*1e50*/  F2FP.F16.F32.PACK_AB R52, R12, R9 ;  /* 0x000000090c34723e */ /* 0x000fe200000000ff */
[----:B------:R-:W-:Y:S01]  /*1e60*/  @!P1 FMUL R31, R31, 0.5 ;  /* 0x3f0000001f1f9820 */ /* 0x000fe20000400000 */
[----:B------:R-:W-:Y:S01]  /*1e70*/  FADD R45, R5, R22 ;  /* 0x00000016052d7221 */ /* 0x000fe20000000000 */
[----:B------:R-:W-:-:S02]  /*1e80*/  FADD R5, R25, R8 ;  /* 0x0000000819057221 */ /* 0x000fc40000000000 */
[----:B------:R-:W4:Y:S01]  /*1e90*/  MUFU.EX2 R27, R27 ;  /* 0x0000001b001b7308 */ /* 0x000f220000000800 */
[----:B--2---:R-:W-:Y:S01]  /*1ea0*/  @!P5 FMUL R14, R14, R14 ;  /* 0x0000000e0e0ed220 */ /* 0x004fe20000400000 */
[----:B------:R-:W-:Y:S02]  /*1eb0*/  FSETP.GEU.AND P5, PT, R35, -126, PT ;  /* 0xc2fc00002300780b */ /* 0x000fe40003fae000 */
[----:B------:R-:W-:Y:S01]  /*1ec0*/  @!P3 FMUL R34, R34, 0.5 ;  /* 0x3f0000002222b820 */ /* 0x000fe20000400000 */
[----:B------:R-:W-:-:S03]  /*1ed0*/  FADD R44, R37, R14 ;  /* 0x0000000e252c7221 */ /* 0x000fc60000000000 */
[----:B------:R-:W2:Y:S01]  /*1ee0*/  MUFU.EX2 R30, R30 ;  /* 0x0000001e001e7308 */ /* 0x000ea20000000800 */
[----:B---3--:R-:W-:Y:S01]  /*1ef0*/  @!P2 FMUL R26, R26, R26 ;  /* 0x0000001a1a1aa220 */ /* 0x008fe20000400000 */
[----:B------:R-:W-:Y:S01]  /*1f00*/  FSETP.GEU.AND P2, PT, R38, -126, PT ;  /* 0xc2fc00002600780b */ /* 0x000fe20003f4e000 */
[----:B------:R-:W-:-:S04]  /*1f10*/  FADD R44, R41, R44 ;  /* 0x0000002c292c7221 */ /* 0x000fc80000000000 */
[----:B------:R-:W-:Y:S01]  /*1f20*/  @!P5 FMUL R35, R35, 0.5 ;  /* 0x3f0000002323d820 */ /* 0x000fe20000400000 */
[----:B------:R-:W3:Y:S01]  /*1f30*/  MUFU.EX2 R31, R31 ;  /* 0x0000001f001f7308 */ /* 0x000ee20000000800 */
[----:B----4-:R-:W-:Y:S01]  /*1f40*/  @!P4 FMUL R27, R27, R27 ;  /* 0x0000001b1b1bc220 */ /* 0x010fe20000400000 */
[----:B------:R-:W-:-:S05]  /*1f50*/  FSETP.GEU.AND P4, PT, R39, -126, PT ;  /* 0xc2fc00002700780b */ /* 0x000fca0003f8e000 */
[----:B------:R-:W-:Y:S01]  /*1f60*/  @!P2 FMUL R38, R38, 0.5 ;  /* 0x3f0000002626a820 */ /* 0x000fe20000400000 */
[----:B------:R-:W4:Y:S01]  /*1f70*/  MUFU.EX2 R34, R34 ;  /* 0x0000002200227308 */ /* 0x000f220000000800 */
[----:B--2---:R-:W-:Y:S01]  /*1f80*/  @!P6 FMUL R30, R30, R30 ;  /* 0x0000001e1e1ee220 */ /* 0x004fe20000400000 */
[----:B------:R-:W-:-:S05]  /*1f90*/  FSETP.GEU.AND P6, PT, R42, -126, PT ;  /* 0xc2fc00002a00780b */ /* 0x000fca0003fce000 */
[----:B------:R-:W-:Y:S01]  /*1fa0*/  @!P4 FMUL R39, R39, 0.5 ;  /* 0x3f0000002727c820 */ /* 0x000fe20000400000 */
[----:B------:R-:W2:Y:S01]  /*1fb0*/  MUFU.EX2 R35, R35 ;  /* 0x0000002300237308 */ /* 0x000ea20000000800 */
        /* <DEDUP_REMOVED lines=11> */
[----:B------:R2:W5:Y:S01]  /*2070*/  MUFU.EX2 R17, R42 ;  /* 0x0000002a00117308 */ /* 0x0005620000000800 */
[----:B---3--:R-:W-:Y:S01]  /*2080*/  @!P2 FMUL R38, R38, R38 ;  /* 0x000000262626a220 */ /* 0x008fe20000400000 */
[----:B------:R-:W-:-:S05]  /*2090*/  FSETP.GEU.AND P2, PT, R47, -126, PT ;  /* 0xc2fc00002f00780b */ /* 0x000fca0003f4e000 */
[----:B------:R-:W-:Y:S01]  /*20a0*/  @!P5 FMUL R46, R46, 0.5 ;  /* 0x3f0000002e2ed820 */ /* 0x000fe20000400000 */
[----:B------:R3:W1:Y:S01]  /*20b0*/  MUFU.EX2 R21, R50 ;  /* 0x0000003200157308 */ /* 0x0006620000000800 */
[----:B----4-:R-:W-:Y:S01]  /*20c0*/  @!P4 FMUL R39, R39, R39 ;  /* 0x000000272727c220 */ /* 0x010fe20000400000 */
[----:B------:R-:W-:Y:S01]  /*20d0*/  FSETP.GEU.AND P4, PT, R51, -126, PT ;  /* 0xc2fc00003300780b */ /* 0x000fe20003f8e000 */
[----:B--2---:R-:W-:-:S04]  /*20e0*/  FADD R42, R33, R12 ;  /* 0x0000000c212a7221 */ /* 0x004fc80000000000 */
[----:B------:R-:W-:Y:S01]  /*20f0*/  @!P2 FMUL R47, R47, 0.5 ;  /* 0x3f0000002f2fa820 */ /* 0x000fe20000400000 */
[----:B------:R2:W4:Y:S01]  /*2100*/  MUFU.EX2 R16, R43 ;  /* 0x0000002b00107308 */ /* 0x0005220000000800 */
[----:B-----5:R-:W-:Y:S01]  /*2110*/  @!P6 FMUL R17, R17, R17 ;  /* 0x000000111111e220 */ /* 0x020fe20000400000 */
[----:B------:R-:W-:Y:S01]  /*2120*/  FSETP.GEU.AND P6, PT, R54, -126, PT ;  /* 0xc2fc00003600780b */ /* 0x000fe20003fce000 */
[----:B------:R-:W-:Y:S01]  /*2130*/  FADD R5, R5, R42 ;  /* 0x0000002a05057221 */ /* 0x000fe20000000000 */
[----:B---3--:R-:W-:-:S03]  /*2140*/  F2FP.F16.F32.PACK_AB R50, R10, R13 ;  /* 0x0000000d0a32723e */ /* 0x008fc600000000ff */
[----:B------:R-:W-:Y:S01]  /*2150*/  @!P4 FMUL R51, R51, 0.5 ;  /* 0x3f0000003333c820 */ /* 0x000fe20000400000 */
[----:B------:R3:W5:Y:S01]  /*2160*/  MUFU.EX2 R19, R46 ;  /* 0x0000002e00137308 */ /* 0x0007620000000800 */
[----:B-1----:R-:W-:Y:S01]  /*2170*/  @!P1 FMUL R21, R21, R21 ;  /* 0x0000001515159220 */ /* 0x002fe20000400000 */
[----:B------:R-:W-:Y:S01]  /*2180*/  FSETP.GEU.AND P1, PT, R2, -126, PT ;  /* 0xc2fc00000200780b */ /* 0x000fe20003f2e000 */
[----:B--2---:R-:W-:Y:S01]  /*2190*/  FADD R43, R36, R15 ;  /* 0x0000000f242b7221 */ /* 0x004fe20000000000 */
[----:B------:R-:W-:Y:S01]  /*21a0*/  FADD R5, R5, R44 ;  /* 0x0000002c05057221 */ /* 0x000fe20000000000 */
[----:B------:R-:W-:Y:S02]  /*21b0*/  F2FP.F16.F32.PACK_AB R44, R33, R32 ;  /* 0x00000020212c723e */ /* 0x000fe400000000ff */
[----:B------:R-:W-:Y:S01]  /*21c0*/  @!P6 FMUL R54, R54, 0.5 ;  /* 0x3f0000003636e820 */ /* 0x000fe20000400000 */
[----:B------:R1:W2:Y:S01]  /*21d0*/  MUFU.EX2 R18, R47 ;  /* 0x0000002f00127308 */ /* 0x0002a20000000800 */
[----:B---3--:R-:W-:Y:S01]  /*21e0*/  FADD R46, R26, R17 ;  /* 0x000000111a2e7221 */ /* 0x008fe20000000000 */
[----:B----4-:R-:W-:Y:S01]  /*21f0*/  @!P3 FMUL R16, R16, R16 ;  /* 0x000000101010b220 */ /* 0x010fe20000400000 */
[----:B------:R-:W-:-:S04]  /*2200*/  FADD R40, R40, R43 ;  /* 0x0000002b28287221 */ /* 0x000fc80000000000 */
[----:B------:R-:W-:Y:S01]  /*2210*/  @!P1 FMUL R2, R2, 0.5 ;  /* 0x3f00000002029820 */ /* 0x000fe20000400000 */
[----:B------:R3:W4:Y:S01]  /*2220*/  MUFU.EX2 R20, R51 ;  /* 0x0000003300147308 */ /* 0x0007220000000800 */
[----:B-1----:R-:W-:Y:S01]  /*2230*/  FADD R47, R34, R21 ;  /* 0x00000015222f7221 */ /* 0x002fe20000000000 */
[----:B-----5:R-:W-:Y:S01]  /*2240*/  @!P5 FMUL R19, R19, R19 ;  /* 0x000000131313d220 */ /* 0x020fe20000400000 */
[----:B------:R-:W-:Y:S01]  /*2250*/  FADD R40, R45, R40 ;  /* 0x000000282d287221 */ /* 0x000fe20000000000 */
[----:B------:R-:W-:Y:S01]  /*2260*/  F2FP.F16.F32.PACK_AB R45, R35, R34 ;  /* 0x00000022232d723e */ /* 0x000fe200000000ff */
[----:B------:R-:W-:Y:S01]  /*2270*/  FADD R48, R46, R47 ;  /* 0x0000002f2e307221 */ /* 0x000fe20000000000 */
[----:B------:R-:W-:Y:S01]  /*2280*/  FADD R41, R30, R19 ;  /* 0x000000131e297221 */ /* 0x000fe20000000000 */
[----:B------:R-:W-:Y:S01]  /*2290*/  F2FP.F16.F32.PACK_AB R49, R16, R17 ;  /* 0x000000111031723e */ /* 0x000fe200000000ff */
[----:B------:R1:W5:Y:S01]  /*22a0*/  MUFU.EX2 R23, R54 ;  /* 0x0000003600177308 */ /* 0x0003620000000800 */
[----:B--2---:R-:W-:-:S04]  /*22b0*/  @!P2 FMUL R18, R18, R18 ;  /* 0x000000121212a220 */ /* 0x004fc80000400000 */
[----:B------:R-:W-:Y:S01]  /*22c0*/  FADD R42, R31, R18 ;  /* 0x000000121f2a7221 */ /* 0x000fe20000000000 */
[----:B---3--:R-:W-:Y:S02]  /*22d0*/  F2FP.F16.F32.PACK_AB R51, R18, R19 ;  /* 0x000000131233723e */ /* 0x008fe400000000ff */
[----:B------:R2:W3:Y:S01]  /*22e0*/  MUFU.EX2 R22, R2 ;  /* 0x0000000200167308 */ /* 0x0004e20000000800 */
[----:B----4-:R-:W-:Y:S01]  /*22f0*/  @!P4 FMUL R20, R20, R20 ;  /* 0x000000141414c220 */ /* 0x010fe20000400000 */
[----:B-1----:R-:W-:-:S03]  /*2300*/  F2FP.F16.F32.PACK_AB R54, R14, R15 ;  /* 0x0000000f0e36723e */ /* 0x002fc600000000ff */
[----:B------:R-:W-:Y:S01]  /*2310*/  FADD R43, R35, R20 ;  /* 0x00000014232b7221 */ /* 0x000fe20000000000 */
[----:B------:R-:W-:Y:S01]  /*2320*/  F2FP.F16.F32.PACK_AB R53, R20, R21 ;  /* 0x000000151435723e */ /* 0x000fe200000000ff */
[----:B-----5:R-:W-:Y:S01]  /*2330*/  @!P6 FMUL R23, R23, R23 ;  /* 0x000000171717e220 */ /* 0x020fe20000400000 */
[----:B--2---:R-:W-:-:S03]  /*2340*/  FADD R2, R27, R16 ;  /* 0x000000101b027221 */ /* 0x004fc60000000000 */
[----:B------:R-:W-:Y:S01]  /*2350*/  FADD R46, R38, R23 ;  /* 0x00000017262e7221 */ /* 0x000fe20000000000 */
[----:B------:R-:W-:Y:S01]  /*2360*/  FADD R2, R2, R43 ;  /* 0x0000002b02027221 */ /* 0x000fe20000000000 */
[----:B------:R-:W-:Y:S01]  /*2370*/  MOV R43, UR7 ;  /* 0x00000007002b7c02 */ /* 0x000fe20008000f00 */
[----:B---3--:R-:W-:Y:S01]  /*2380*/  @!P1 FMUL R22, R22, R22 ;  /* 0x0000001616169220 */ /* 0x008fe20000400000 */
[----:B------:R-:W-:Y:S02]  /*2390*/  FADD R41, R41, R46 ;  /* 0x0000002e29297221 */ /* 0x000fe40000000000 */
[----:B------:R1:W-:Y:S01]  /*23a0*/  SYNCS.ARRIVE.TRANS64.A1T0 RZ, [R43+UR17], RZ ;  /* 0x000000ff2bff79a7 */ /* 0x0003e20008100011 */
[----:B------:R-:W-:Y:S01]  /*23b0*/  F2FP.F16.F32.PACK_AB R46, R37, R36 ;  /* 0x00000024252e723e */ /* 0x000fe200000000ff */
[----:B------:R-:W-:Y:S01]  /*23c0*/  FADD R47, R39, R22 ;  /* 0x00000016272f7221 */ /* 0x000fe20000000000 */
[----:B------:R-:W-:Y:S01]  /*23d0*/  FADD R41, R48, R41 ;  /* 0x0000002930297221 */ /* 0x000fe20000000000 */
[----:B------:R-:W-:-:S02]  /*23e0*/  F2FP.F16.F32.PACK_AB R48, R8, R11 ;  /* 0x0000000b0830723e */ /* 0x000fc400000000ff */
[----:B------:R-:W-:Y:S01]  /*23f0*/  FADD R47, R42, R47 ;  /* 0x0000002f2a2f7221 */ /* 0x000fe20000000000 */
[----:B-1----:R-:W-:-:S03]  /*2400*/  F2FP.F16.F32.PACK_AB R43, R31, R30 ;  /* 0x0000001e1f2b723e */ /* 0x002fc600000000ff */
[----:B------:R-:W-:Y:S01]  /*2410*/  FADD R42, R2, R47 ;  /* 0x0000002f022a7221 */ /* 0x000fe20000000000 */
[----:B------:R-:W-:Y:S01]  /*2420*/  FADD R2, R40, R5 ;  /* 0x0000000528027221 */ /* 0x000fe20000000000 */
[----:B------:R-:W-:Y:S02]  /*2430*/  F2FP.F16.F32.PACK_AB R40, R25, R24 ;  /* 0x000000181928723e */ /* 0x000fe400000000ff */
[----:B------:R-:W-:Y:S01]  /*2440*/  FADD R5, R41, R42 ;  /* 0x0000002a29057221 */ /* 0x000fe20000000000 */
[----:B------:R-:W-:Y:S02]  /*2450*/  F2FP.F16.F32.PACK_AB R42, R29, R28 ;  /* 0x0000001c1d2a723e */ /* 0x000fe400000000ff */
[----:B------:R-:W-:Y:S02]  /*2460*/  F2FP.F16.F32.PACK_AB R41, R27, R26 ;  /* 0x0000001a1b29723e */ /* 0x000fe400000000ff */
[----:B------:R-:W-:Y:S01]  /*2470*/  F2FP.F16.F32.PACK_AB R47, R39, R38 ;  /* 0x00000026272f723e */ /* 0x000fe200000000ff */
[----:B------:R-:W-:Y:S06]  /*2480*/  @!P0 BRA `(.L_x_19) ;  /* 0x0000000000048947 */ /* 0x000fec0003800000 */
[----:B------:R-:W-:Y:S01]  /*2490*/  BPT.TRAP 0x1 ;  /* 0x000000040000795c */ /* 0x000fe20000300000 */
.L_x_19:
[----:B------:R-:W1:Y:S02]  /*24a0*/  SYNCS.PHASECHK.TRANS64.TRYWAIT P1, [UR36+0xa808], R7 ;  /* 0x00a80807ff0075a7 */ /* 0x000e640008020164 */
[----:B-1----:R-:W-:Y:S05]  /*24b0*/  @!P1 BRA `(.L_x_20) ;  /* 0x0000006800509947 */ /* 0x002fea0003800000 */
.L_x_106:
[----:B------:R-:W-:Y:S01]  /*24c0*/  UIADD3 UR6, UR16, 0x180, URZ ;  /* 0x0000018010067890 */ /* 0x000fe2000fffe03f */
[----:B------:R-:W-:Y:S01]  /*24d0*/  WARPGROUP.ARRIVE ;  /* 0x00000000000079c5 */ /* 0x000fe20000000000 */
[----:B------:R-:W-:Y:S01]  /*24e0*/  UMOV UR7, 0xc0000010 ;  /* 0xc000001000077882 */ /* 0x000fe20000000000 */
[----:B------:R-:W-:Y:S01]  /*24f0*/  UIADD3 UR10, UR16, 0x200, URZ ;  /* 0x00000200100a7890 */ /* 0x000fe2000fffe03f */
[----:B------:R-:W-:Y:S01]  /*2500*/  F2FP.F16.F32.PACK_AB R55, R22, R23 ;  /* 0x000000171637723e */ /* 0x000fe200000000ff */
[----:B------:R-:W-:Y:S01]  /*2510*/  UMOV UR11, 0xc0000010 ;  /* 0xc0000010000b7882 */ /* 0x000fe20000000000 */
[----:B------:R-:W-:Y:S01]  /*2520*/  UIADD3 UR14, UR16, 0x280, URZ ;  /* 0x00000280100e7890 */ /* 0x000fe2000fffe03f */
[----:B------:R-:W-:Y:S02]  /*2530*/  UMOV UR15, 0xc0000010 ;  /* 0xc0000010000f7882 */ /* 0x000fe40000000000 */
[----:B------:R-:W-:Y:S01]  /*2540*/  HGMMA.64x16x16.F32 R72, R40, gdesc[UR4].tnspB, RZ, !UPT, gsb0 ;  /* 0x4020000428487df0 */ /* 0x000fe2000c0008ff */
[----:B------:R-:W-:Y:S01]  /*2550*/  UIADD3 UR6, UR16, 0x1a0, URZ ;  /* 0x000001a010067890 */ /* 0x000fe2000fffe03f */
[----:B------:R-:W-:Y:S01]  /*2560*/  UMOV UR7, 0xc0000010 ;  /* 0xc000001000077882 */ /* 0x000fe20000000000 */
[----:B------:R-:W-:-:S02]  /*2570*/  WARPGROUP.DEPBAR.LE gsb0, 0x0 ;  /* 0x00008000000079c5 */ /* 0x000fc40000010000 */
[----:B------:R-:W-:-:S06]  /*2580*/  WARPGROUP.ARRIVE ;  /* 0x00000000000079c5 */ /* 0x000fcc0000000000 */
[----:B------:R-:W-:Y:S01]  /*2590*/  HGMMA.64x16x16.F32 R64, R40, gdesc[UR8].tnspB, RZ, !UPT, gsb0 ;  /* 0x4020000828407df0 */ /* 0x000fe2000c0008ff */
[----:B------:R-:W-:Y:S01]  /*25a0*/  UIADD3 UR10, UR16, 0x220, URZ ;  /* 0x00000220100a7890 */ /* 0x000fe2000fffe03f */
[----:B------:R-:W-:Y:S01]  /*25b0*/  UMOV UR11, 0xc0000010 ;  /* 0xc0000010000b7882 */ /* 0x000fe20000000000 */
[----:B------:R-:W-:Y:S02]  /*25c0*/  WARPGROUP.DEPBAR.LE gsb0, 0x0 ;  /* 0x00008000000079c5 */ /* 0x000fe40000010000 */
[----:B------:R-:W-:-:S06]  /*25d0*/  WARPGROUP.ARRIVE ;  /* 0x00000000000079c5 */ /* 0x000fcc0000000000 */
[----:B------:R-:W-:Y:S01]  /*25e0*/  HGMMA.64x16x16.F32 R56, R40, gdesc[UR12].tnspB, RZ, !UPT, gsb0 ;  /* 0x4020000c28387df0 */ /* 0x000fe2000c0008ff */
[----:B------:R-:W-:Y:S01]  /*25f0*/  UIADD3 UR14, UR16, 0x2a0, URZ ;  /* 0x000002a0100e7890 */ /* 0x000fe2000fffe03f */
[----:B------:R-:W-:Y:S01]  /*2600*/  UMOV UR15, 0xc0000010 ;  /* 0xc0000010000f7882 */ /* 0x000fe20000000000 */
[----:B------:R-:W-:Y:S02]  /*2610*/  WARPGROUP.DEPBAR.LE gsb0, 0x0 ;  /* 0x00008000000079c5 */ /* 0x000fe40000010000 */
[----:B------:R-:W-:-:S06]  /*2620*/  WARPGROUP.ARRIVE ;  /* 0x00000000000079c5 */ /* 0x000fcc0000000000 */
[----:B------:R-:W-:Y:S01]  /*2630*/  HGMMA.64x16x16.F32 R72, R44, gdesc[UR4].tnspB, R72, gsb0 ;  /* 0x402000042c487df0 */ /* 0x000fe20008000848 */
        /* <DEDUP_REMOVED lines=29> */
[----:B------:R-:W-:Y:S03]  /*2810*/  HGMMA.64x16x16.F32 R72, R52, gdesc[UR4].tnspB, R72, gsb0 ;  /* 0x4020000434487df0 */ /* 0x000fe60008000848 */
[----:B------:R-:W-:Y:S02]  /*2820*/  WARPGROUP.DEPBAR.LE gsb0, 0x0 ;  /* 0x00008000000079c5 */ /* 0x000fe40000010000 */
[----:B------:R-:W-:-:S06]  /*2830*/  WARPGROUP.ARRIVE ;  /* 0x00000000000079c5 */ /* 0x000fcc0000000000 */
[----:B------:R-:W-:Y:S03]  /*2840*/  HGMMA.64x16x16.F32 R64, R52, gdesc[UR8].tnspB, R64, gsb0 ;  /* 0x4020000834407df0 */ /* 0x000fe60008000840 */
[----:B------:R-:W-:Y:S02]  /*2850*/  WARPGROUP.DEPBAR.LE gsb0, 0x0 ;  /* 0x00008000000079c5 */ /* 0x000fe40000010000 */
[----:B------:R-:W-:-:S06]  /*2860*/  WARPGROUP.ARRIVE ;  /* 0x00000000000079c5 */ /* 0x000fcc0000000000 */
[----:B------:R-:W-:Y:S03]  /*2870*/  HGMMA.64x16x16.F32 R56, R52, gdesc[UR12].tnspB, R56, gsb0 ;  /* 0x4020000c34387df0 */ /* 0x000fe60008000838 */
[----:B------:R-:W-:Y:S02]  /*2880*/  WARPGROUP.DEPBAR.LE gsb0, 0x0 ;  /* 0x00008000000079c5 */ /* 0x000fe40000010000 */
[----:B------:R-:W-:Y:S05]  /*2890*/  @!P0 BRA `(.L_x_21) ;  /* 0x0000000000048947 */ /* 0x000fea0003800000 */
[----:B------:R-:W-:Y:S01]  /*28a0*/  BPT.TRAP 0x1 ;  /* 0x000000040000795c */ /* 0x000fe20000300000 */
.L_x_21:
[----:B------:R-:W-:Y:S01]  /*28b0*/  UISETP.EQ.AND UP0, UPT, UR37, URZ, !UP0 ;  /* 0x0000003f2500728c */ /* 0x000fe2000c702270 */
[----:B-1----:R-:W-:Y:S01]  /*28c0*/  IMAD.MOV.U32 R7, RZ, RZ, RZ ;  /* 0x000000ffff077224 */ /* 0x002fe200078e00ff */
[----:B------:R-:W-:Y:S02]  /*28d0*/  UIADD3 UR6, UR36, 0xa828, URZ ;  /* 0x0000a82824067890 */ /* 0x000fe4000fffe03f */
[----:B------:R-:W-:Y:S02]  /*28e0*/  USEL UR7, URZ, 0x1, !UP0 ;  /* 0x000000013f077887 */ /* 0x000fe4000c000000 */
[----:B------:R-:W-:Y:S02]  /*28f0*/  UPRMT UR6, URZ, 0x654, UR6 ;  /* 0x000006543f067896 */ /* 0x000fe40008000006 */
[----:B------:R-:W-:-:S04]  /*2900*/  USEL UR7, UR7, 0x2, UP1 ;  /* 0x0000000207077887 */ /* 0x000fc80008800000 */
[----:B------:R-:W-:-:S03]  /*2910*/  UISETP.GT.U32.AND UP0, UPT, UR7, 0x1, UPT ;  /* 0x000000010700788c */ /* 0x000fc6000bf04070 */
[----:B------:R-:W-:Y:S03]  /*2920*/  SYNCS.ARRIVE.TRANS64.RED.A1T0 RZ, [UR6], RZ ;  /* 0x000000ffffff79a7 */ /* 0x000fe60008100406 */
[----:B------:R-:W-:-:S13]  /*2930*/  PLOP3.LUT P1, PT, PT, PT, UP0, 0x80, 0x0 ;  /* 0x000000000000781c */ /* 0x000fda0003f2f008 */
[----:B------:R-:W-:Y:S05]  /*2940*/  @P1 BRA `(.L_x_22) ;  /* 0x0000000000041947 */ /* 0x000fea0003800000 */
[----:B------:R-:W-:Y:S01]  /*2950*/  BPT.TRAP 0x1 ;  /* 0x000000040000795c */ /* 0x000fe20000300000 */
.L_x_22:
[C---:B------:R-:W-:Y:S01]  /*2960*/  ISETP.GE.AND P2, PT, R3.reuse, 0x81, PT ;  /* 0x000000810300780c */ /* 0x040fe20003f46270 */
[----:B------:R-:W-:Y:S01]  /*2970*/  VIADD R8, R3, 0x3f ;  /* 0x0000003f03087836 */ /* 0x000fe20000000000 */
[----:B------:R-:W-:Y:S01]  /*2980*/  UMOV UR17, 0x1 ;  /* 0x0000000100117882 */ /* 0x000fe20000000000 */
[----:B------:R-:W-:Y:S01]  /*2990*/  UMOV UR20, 0x2 ;  /* 0x0000000200147882 */ /* 0x000fe20000000000 */
[----:B------:R-:W-:Y:S02]  /*29a0*/  IADD3 R0, R0, 0x40, RZ ;  /* 0x0000004000007810 */ /* 0x000fe40007ffe0ff */
[----:B------:R-:W-:-:S04]  /*29b0*/  SHF.R.S32.HI R9, RZ, 0x1f, R8 ;  /* 0x0000001fff097819 */ /* 0x000fc80000011408 */
[----:B------:R-:W-:-:S04]  /*29c0*/  LEA.HI R9, R9, R8, RZ, 0x6 ;  /* 0x0000000809097211 */ /* 0x000fc800078f30ff */
[----:B------:R-:W-:Y:S01]  /*29d0*/  LEA.HI.SX32 R3, R9, 0xffffffff, 0x1a ;  /* 0xffffffff09037811 */ /* 0x000fe200078fd2ff */
[----:B------:R-:W-:Y:S06]  /*29e0*/  @!P2 BRA `(.L_x_23) ;  /* 0x0000001800b8a947 */ /* 0x000fec0003800000 */
[----:B------:R-:W-:Y:S01]  /*29f0*/  IMAD.MOV.U32 R9, RZ, RZ, R4 ;  /* 0x000000ffff097224 */ /* 0x000fe200078e0004 */
[----:B------:R-:W-:Y:S01]  /*2a00*/  MOV R7, RZ ;  /* 0x000000ff00077202 */ /* 0x000fe20000000f00 */
[----:B------:R-:W-:Y:S01]  /*2a10*/  IMAD.MOV.U32 R11, RZ, RZ, R6 ;  /* 0x000000ffff0b7224 */ /* 0x000fe200078e0006 */
[----:B------:R-:W-:Y:S01]  /*2a20*/  UMOV UR20, 0x2 ;  /* 0x0000000200147882 */ /* 0x000fe20000000000 */
[----:B------:R-:W-:Y:S01]  /*2a30*/  UMOV UR17, 0x1 ;  /* 0x0000000100117882 */ /* 0x000fe20000000000 */
[----:B------:R-:W-:-:S05]  /*2a40*/  ULDC UR21, c[0x0][0x604] ;  /* 0x0001810000157ab9 */ /* 0x000fca0000000800 */
.L_x_34:
[----:B------:R-:W-:-:S13]  /*2a50*/  PLOP3.LUT P3, PT, PT, PT, UP1, 0x80, 0x0 ;  /* 0x000000000000781c */ /* 0x000fda0003f6f018 */
[----:B------:R-:W-:Y:S05]  /*2a60*/  @!P3 BRA `(.L_x_24) ;  /* 0x000000000004b947 */ /* 0x000fea0003800000 */
[----:B------:R-:W-:Y:S01]  /*2a70*/  BPT.TRAP 0x1 ;  /* 0x000000040000795c */ /* 0x000fe20000300000 */
.L_x_24:
[----:B------:R-:W-:Y:S01]  /*2a80*/  ULEA UR6, UR20, UR36, 0x3 ;  /* 0x0000002414067291 */ /* 0x000fe2000f8e183f */
[----:B------:R-:W-:-:S08]  /*2a90*/  SHF.L.U32 R4, R7, 0x1f, RZ ;  /* 0x0000001f07047819 */ /* 0x000fd000000006ff */
[----:B------:R-:W1:Y:S02]  /*2aa0*/  SYNCS.PHASECHK.TRANS64.TRYWAIT P2, [UR6+0xa800], R4 ;  /* 0x00a80004ff0075a7 */ /* 0x000e640008040146 */
[----:B-1----:R-:W-:Y:S05]  /*2ab0*/  @!P2 BRA `(.L_x_25) ;  /* 0x0000006000e8a947 */ /* 0x002fea0003800000 */
.L_x_107:
[----:B------:R-:W-:Y:S01]  /*2ac0*/  UIMAD UR6, UR20, 0x180, UR18 ;  /* 0x00000180140678a4 */ /* 0x000fe2000f8e0212 */
[----:B------:R-:W-:Y:S01]  /*2ad0*/  WARPGROUP.ARRIVE ;  /* 0x00000000000079c5 */ /* 0x000fe20000000000 */
[----:B------:R-:W-:Y:S01]  /*2ae0*/  UMOV UR7, 0xc0000010 ;  /* 0xc000001000077882 */ /* 0x000fe20000000000 */
[----:B------:R-:W-:Y:S01]  /*2af0*/  UMOV UR11, 0xc0000010 ;  /* 0xc0000010000b7882 */ /* 0x000fe20000000000 */
[----:B------:R-:W-:Y:S02]  /*2b00*/  UIADD3 UR10, UR6, 0x80, URZ ;  /* 0x00000080060a7890 */ /* 0x000fe4000fffe03f */
[----:B------:R-:W-:Y:S01]  /*2b10*/  UIADD3 UR14, UR6, 0x100, URZ ;  /* 0x00000100060e7890 */ /* 0x000fe2000fffe03f */
[----:B------:R-:W-:Y:S02]  /*2b20*/  UMOV UR15, 0xc0000010 ;  /* 0xc0000010000f7882 */ /* 0x000fe40000000000 */
[----:B------:R-:W-:Y:S01]  /*2b30*/  HGMMA.64x64x16.F32 R24, gdesc[UR4], RZ, !UPT, gsb0 ;  /* 0x00e00000041879f0 */ /* 0x000fe2000c0008ff */
[----:B------:R-:W-:-:S04]  /*2b40*/  UIADD3 UR6, UR20, 0x1, URZ ;  /* 0x0000000114067890 */ /* 0x000fc8000fffe03f */
[----:B------:R-:W-:-:S04]  /*2b50*/  UISETP.NE.AND UP0, UPT, UR6, 0x5, UPT ;  /* 0x000000050600788c */ /* 0x000fc8000bf05270 */
[----:B------:R-:W-:Y:S02]  /*2b60*/  USEL UR7, URZ, 0x1, UP0 ;  /* 0x000000013f077887 */ /* 0x000fe40008000000 */
[----:B------:R-:W-:-:S04]  /*2b70*/  USEL UR6, UR6, URZ, UP0 ;  /* 0x0000003f06067287 */ /* 0x000fc80008000000 */
[----:B------:R-:W-:Y:S01]  /*2b80*/  LOP3.LUT R80, R7, UR7, RZ, 0x3c, !PT ;  /* 0x0000000707507c12 */ /* 0x000fe2000f8e3cff */
[----:B------:R-:W-:Y:S02]  /*2b90*/  WARPGROUP.DEPBAR.LE gsb0, 0x0 ;  /* 0x00008000000079c5 */ /* 0x000fe40000010000 */
[----:B------:R-:W-:-:S06]  /*2ba0*/  WARPGROUP.ARRIVE ;  /* 0x00000000000079c5 */ /* 0x000fcc0000000000 */
[----:B------:R-:W-:Y:S03]  /*2bb0*/  HGMMA.64x64x16.F32 R24, gdesc[UR8], R24, gsb0 ;  /* 0x00e00000081879f0 */ /* 0x000fe60008000818 */
[----:B------:R-:W-:Y:S02]  /*2bc0*/  WARPGROUP.DEPBAR.LE gsb0, 0x0 ;  /* 0x00008000000079c5 */ /* 0x000fe40000010000 */
[----:B------:R-:W-:-:S06]  /*2bd0*/  WARPGROUP.ARRIVE ;  /* 0x00000000000079c5 */ /* 0x000fcc0000000000 */
[----:B------:R-:W-:Y:S03]  /*2be0*/  HGMMA.64x64x16.F32 R24, gdesc[UR12], R24, gsb0 ;  /* 0x00e000000c1879f0 */ /* 0x000fe60008000818 */
[----:B------:R-:W-:Y:S02]  /*2bf0*/  WARPGROUP.DEPBAR.LE gsb0, 0x0 ;  /* 0x00008000000079c5 */ /* 0x000fe40000010000 */
[----:B------:R-:W-:Y:S05]  /*2c00*/  @!P3 BRA `(.L_x_26) ;  /* 0x000000000004b947 */ /* 0x000fea0003800000 */
[----:B------:R-:W-:Y:S01]  /*2c10*/  BPT.TRAP 0x1 ;  /* 0x000000040000795c */ /* 0x000fe20000300000 */
.L_x_26:
[----:B-1----:R-:W-:Y:S01]  /*2c20*/  FMNMX R4, R24, R9, !PT ;  /* 0x0000000918047209 */ /* 0x002fe20007800000 */
[----:B------:R-:W-:Y:S01]  /*2c30*/  ULEA UR7, UR6, UR36, 0x3 ;  /* 0x0000002406077291 */ /* 0x000fe2000f8e183f */
[----:B------:R-:W-:Y:S02]  /*2c40*/  FMNMX R8, R26, R11, !PT ;  /* 0x0000000b1a087209 */ /* 0x000fe40007800000 */
[----:B------:R-:W-:Y:S02]  /*2c50*/  FMNMX R7, R25, R4, !PT ;  /* 0x0000000419077209 */ /* 0x000fe40007800000 */
[----:B------:R-:W-:Y:S02]  /*2c60*/  FMNMX R13, R27, R8, !PT ;  /* 0x000000081b0d7209 */ /* 0x000fe40007800000 */
[----:B------:R-:W-:Y:S02]  /*2c70*/  FMNMX R4, R28, R7, !PT ;  /* 0x000000071c047209 */ /* 0x000fe40007800000 */
[----:B------:R-:W-:-:S02]  /*2c80*/  FMNMX R8, R30, R13, !PT ;  /* 0x0000000d1e087209 */ /* 0x000fc40007800000 */
[----:B------:R-:W-:Y:S02]  /*2c90*/  FMNMX R7, R29, R4, !PT ;  /* 0x000000041d077209 */ /* 0x000fe40007800000 */
[----:B------:R-:W-:Y:S02]  /*2ca0*/  FMNMX R13, R31, R8, !PT ;  /* 0x000000081f0d7209 */ /* 0x000fe40007800000 */
[----:B------:R-:W-:Y:S02]  /*2cb0*/  FMNMX R4, R32, R7, !PT ;  /* 0x0000000720047209 */ /* 0x000fe40007800000 */
[----:B------:R-:W-:Y:S02]  /*2cc0*/  FMNMX R8, R34, R13, !PT ;  /* 0x0000000d22087209 */ /* 0x000fe40007800000 */
[----:B------:R-:W-:Y:S02]  /*2cd0*/  FMNMX R7, R33, R4, !PT ;  /* 0x0000000421077209 */ /* 0x000fe40007800000 */
[----:B------:R-:W-:-:S02]  /*2ce0*/  FMNMX R13, R35, R8, !PT ;  /* 0x00000008230d7209 */ /* 0x000fc40007800000 */
[----:B------:R-:W-:-:S04]  /*2cf0*/  FMNMX R4, R36, R7, !PT ;  /* 0x0000000724047209 */ /* 0x000fc80007800000 */
        /* <DEDUP_REMOVED lines=8> */
[----:B------:R-:W-:-:S05]  /*2d80*/  FMNMX R6, R53, R4, !PT ;  /* 0x0000000435067209 */ /* 0x000fca0007800000 */
[----:B------:R-:W1:Y:S02]  /*2d90*/  SHFL.BFLY PT, R7, R6, 0x1, 0x1f ;  /* 0x0c201f0006077f89 */ /* 0x000e6400000e0000 */
[----:B-1----:R-:W-:Y:S02]  /*2da0*/  FMNMX R7, R6, R7, !PT ;  /* 0x0000000706077209 */ /* 0x002fe40007800000 */
[----:B------:R-:W-:-:S03]  /*2db0*/  FMNMX R6, R38, R13, !PT ;  /* 0x0000000d26067209 */ /* 0x000fc60007800000 */
[----:B------:R-:W1:Y:S01]  /*2dc0*/  SHFL.BFLY PT, R4, R7, 0x2, 0x1f ;  /* 0x0c401f0007047f89 */ /* 0x000e6200000e0000 */
[----:B------:R-:W-:-:S04]  /*2dd0*/  FMNMX R13, R39, R6, !PT ;  /* 0x00000006270d7209 */ /* 0x000fc80007800000 */
[----:B------:R-:W-:-:S04]  /*2de0*/  FMNMX R6, R42, R13, !PT ;  /* 0x0000000d2a067209 */ /* 0x000fc80007800000 */
[----:B------:R-:W-:-:S04]  /*2df0*/  FMNMX R13, R43, R6, !PT ;  /* 0x000000062b0d7209 */ /* 0x000fc80007800000 */
[----:B------:R-:W-:-:S04]  /*2e00*/  FMNMX R6, R46, R13, !PT ;  /* 0x0000000d2e067209 */ /* 0x000fc80007800000 */
[----:B------:R-:W-:-:S04]  /*2e10*/  FMNMX R13, R47, R6, !PT ;  /* 0x000000062f0d7209 */ /* 0x000fc80007800000 */
[----:B------:R-:W-:Y:S02]  /*2e20*/  FMNMX R6, R50, R13, !PT ;  /* 0x0000000d32067209 */ /* 0x000fe40007800000 */
[----:B-1----:R-:W-:Y:S02]  /*2e30*/  FMNMX R4, R7, R4, !PT ;  /* 0x0000000407047209 */ /* 0x002fe40007800000 */
[----:B------:R-:W-:Y:S02]  /*2e40*/  FMNMX R13, R51, R6, !PT ;  /* 0x00000006330d7209 */ /* 0x000fe40007800000 */
[----:B------:R-:W-:Y:S02]  /*2e50*/  FSETP.NEU.AND P2, PT, R4, -INF , PT ;  /* 0xff8000000400780b */ /* 0x000fe40003f4d000 */
[----:B------:R-:W-:Y:S02]  /*2e60*/  FMNMX R6, R54, R13, !PT ;  /* 0x0000000d36067209 */ /* 0x000fe40007800000 */
[----:B------:R-:W-:-:S02]  /*2e70*/  FSEL R8, R4, RZ, P2 ;  /* 0x000000ff04087208 */ /* 0x000fc40001000000 */
[----:B------:R-:W-:-:S03]  /*2e80*/  FMNMX R6, R55, R6, !PT ;  /* 0x0000000637067209 */ /* 0x000fc60007800000 */
[C---:B------:R-:W-:Y:S01]  /*2e90*/  FMUL R7, R8.reuse, UR21 ;  /* 0x0000001508077c20 */ /* 0x040fe20008400000 */
[----:B------:R-:W-:Y:S01]  /*2ea0*/  FADD R8, -R8, R9 ;  /* 0x0000000908087221 */ /* 0x000fe20000000100 */
[----:B------:R-:W1:Y:S02]  /*2eb0*/  SHFL.BFLY PT, R13, R6, 0x1, 0x1f ;  /* 0x0c201f00060d7f89 */ /* 0x000e6400000e0000 */
[--C-:B------:R-:W-:Y:S01]  /*2ec0*/  FFMA R25, R25, UR21, -R7.reuse ;  /* 0x0000001519197c23 */ /* 0x100fe20008000807 */
[--C-:B------:R-:W-:Y:S01]  /*2ed0*/  FFMA R24, R24, UR21, -R7.reuse ;  /* 0x0000001518187c23 */ /* 0x100fe20008000807 */
[--C-:B------:R-:W-:Y:S01]  /*2ee0*/  FFMA R32, R32, UR21, -R7.reuse ;  /* 0x0000001520207c23 */ /* 0x100fe20008000807 */
[--C-:B------:R-:W-:Y:S01]  /*2ef0*/  FFMA R28, R28, UR21, -R7.reuse ;  /* 0x000000151c1c7c23 */ /* 0x100fe20008000807 */
[--C-:B------:R-:W-:Y:S01]  /*2f00*/  FFMA R29, R29, UR21, -R7.reuse ;  /* 0x000000151d1d7c23 */ /* 0x100fe20008000807 */
[----:B------:R-:W-:Y:S01]  /*2f10*/  FSETP.GEU.AND P3, PT, R25, -126, PT ;  /* 0xc2fc00001900780b */ /* 0x000fe20003f6e000 */
        /* <DEDUP_REMOVED lines=9> */
[--C-:B------:R-:W-:Y:S01]  /*2fb0*/  FFMA R45, R45, UR21, -R7.reuse ;  /* 0x000000152d2d7c23 */ /* 0x100fe20008000807 */
[--C-:B------:R-:W-:Y:S01]  /*2fc0*/  FFMA R44, R44, UR21, -R7.reuse ;  /* 0x000000152c2c7c23 */ /* 0x100fe20008000807 */
[--C-:B------:R-:W-:Y:S01]  /*2fd0*/  FFMA R49, R49, UR21, -R7.reuse ;  /* 0x0000001531317c23 */ /* 0x100fe20008000807 */
[----:B------:R-:W-:Y:S01]  /*2fe0*/  @!P3 FMUL R25, R25, 0.5 ;  /* 0x3f0000001919b820 */ /* 0x000fe20000400000 */
[--C-:B------:R-:W-:Y:S01]  /*2ff0*/  FFMA R48, R48, UR21, -R7.reuse ;  /* 0x0000001530307c23 */ /* 0x100fe20008000807 */
[----:B------:R-:W-:Y:S01]  /*3000*/  @!P5 FMUL R24, R24, 0.5 ;  /* 0x3f0000001818d820 */ /* 0x000fe20000400000 */
[--C-:B------:R-:W-:Y:S01]  /*3010*/  FFMA R52, R52, UR21, -R7.reuse ;  /* 0x0000001534347c23 */ /* 0x100fe20008000807 */
[----:B------:R-:W-:Y:S01]  /*3020*/  @!P6 FMUL R32, R32, 0.5 ;  /* 0x3f0000002020e820 */ /* 0x000fe20000400000 */
[----:B-1----:R-:W-:Y:S01]  /*3030*/  FMNMX R6, R6, R13, !PT ;  /* 0x0000000d06067209 */ /* 0x002fe20007800000 */
[----:B------:R-:W1:Y:S01]  /*3040*/  MUFU.EX2 R25, R25 ;  /* 0x0000001900197308 */ /* 0x000e620000000800 */
[----:B------:R-:W-:Y:S01]  /*3050*/  @!P2 FMUL R28, R28, 0.5 ;  /* 0x3f0000001c1ca820 */ /* 0x000fe20000400000 */
[----:B------:R-:W-:Y:S01]  /*3060*/  @!P4 FMUL R29, R29, 0.5 ;  /* 0x3f0000001d1dc820 */ /* 0x000fe20000400000 */
[----:B------:R-:W-:Y:S01]  /*3070*/  FFMA R53, R53, UR21, -R7 ;  /* 0x0000001535357c23 */ /* 0x000fe20008000807 */
[----:B------:R-:W2:Y:S01]  /*3080*/  SHFL.BFLY PT, R17, R6, 0x2, 0x1f ;  /* 0x0c401f0006117f89 */ /* 0x000ea200000e0000 */
[----:B------:R-:W-:-:S03]  /*3090*/  FMUL R8, R8, UR21 ;  /* 0x0000001508087c20 */ /* 0x000fc60008400000 */
[----:B------:R-:W3:Y:S08]  /*30a0*/  MUFU.EX2 R24, R24 ;  /* 0x0000001800187308 */ /* 0x000ef00000000800 */
[----:B------:R-:W4:Y:S01]  /*30b0*/  MUFU.EX2 R32, R32 ;  /* 0x0000002000207308 */ /* 0x000f220000000800 */
[----:B-1----:R-:W-:Y:S01]  /*30c0*/  @!P3 FMUL R25, R25, R25 ;  /* 0x000000191919b220 */ /* 0x002fe20000400000 */
[----:B------:R-:W-:-:S06]  /*30d0*/  FSETP.GEU.AND P3, PT, R36, -126, PT ;  /* 0xc2fc00002400780b */ /* 0x000fcc0003f6e000 */
[----:B------:R-:W1:Y:S01]  /*30e0*/  MUFU.EX2 R28, R28 ;  /* 0x0000001c001c7308 */ /* 0x000e620000000800 */
[----:B---3--:R-:W-:Y:S01]  /*30f0*/  @!P5 FMUL R24, R24, R24 ;  /* 0x000000181818d220 */ /* 0x008fe20000400000 */
[----:B------:R-:W-:Y:S02]  /*3100*/  FSETP.GEU.AND P5, PT, R33, -126, PT ;  /* 0xc2fc00002100780b */ /* 0x000fe40003fae000 */
[----:B--2---:R-:W-:-:S03]  /*3110*/  FMNMX R6, R6, R17, !PT ;  /* 0x0000001106067209 */ /* 0x004fc60007800000 */
[----:B------:R-:W-:Y:S01]  /*3120*/  @!P3 FMUL R36, R36, 0.5 ;  /* 0x3f0000002424b820 */ /* 0x000fe20000400000 */
[----:B------:R-:W2:Y:S01]  /*3130*/  MUFU.EX2 R29, R29 ;  /* 0x0000001d001d7308 */ /* 0x000ea20000000800 */
[----:B----4-:R-:W-:Y:S01]  /*3140*/  @!P6 FMUL R32, R32, R32 ;  /* 0x000000202020e220 */ /* 0x010fe20000400000 */
[----:B------:R-:W-:-:S05]  /*3150*/  FSETP.GEU.AND P6, PT, R41, -126, PT ;  /* 0xc2fc00002900780b */ /* 0x000fca0003fce000 */
[----:B------:R-:W-:Y:S01]  /*3160*/  @!P5 FMUL R33, R33, 0.5 ;  /* 0x3f0000002121d820 */ /* 0x000fe20000400000 */
[----:B------:R-:W3:Y:S01]  /*3170*/  MUFU.EX2 R36, R36 ;  /* 0x0000002400247308 */ /* 0x000ee20000000800 */
[----:B-1----:R-:W-:Y:S01]  /*3180*/  @!P2 FMUL R28, R28, R28 ;  /* 0x0000001c1c1ca220 */ /* 0x002fe20000400000 */
[----:B------:R-:W-:-:S05]  /*3190*/  FSETP.GEU.AND P2, PT, R37, -126, PT ;  /* 0xc2fc00002500780b */ /* 0x000fca0003f4e000 */
[----:B------:R-:W-:Y:S01]  /*31a0*/  @!P6 FMUL R41, R41, 0.5 ;  /* 0x3f0000002929e820 */ /* 0x000fe20000400000 */
[----:B------:R-:W1:Y:S01]  /*31b0*/  MUFU.EX2 R33, R33 ;  /* 0x0000002100217308 */ /* 0x000e620000000800 */
        /* <DEDUP_REMOVED lines=13> */
[----:B------:R-:W-:-:S03]  /*3290*/  FSETP.NEU.AND P6, PT, R6, -INF , PT ;  /* 0xff8000000600780b */ /* 0x000fc60003fcd000 */
[----:B------:R-:W-:Y:S01]  /*32a0*/  FADD R9, R25, R10 ;  /* 0x0000000a19097221 */ /* 0x000fe20000000000 */
[----:B------:R-:W-:Y:S01]  /*32b0*/  FSEL R18, R6, RZ, P6 ;  /* 0x000000ff06127208 */ /* 0x000fe20003000000 */
[----:B------:R-:W-:Y:S01]  /*32c0*/  @!P5 FMUL R44, R44, 0.5 ;  /* 0x3f0000002c2cd820 */ /* 0x000fe20000400000 */
[----:B------:R-:W2:Y:S01]  /*32d0*/  MUFU.EX2 R12, R45 ;  /* 0x0000002d000c7308 */ /* 0x000ea20000000800 */
[----:B---3--:R-:W-:Y:S01]  /*32e0*/  @!P2 FMUL R37, R37, R37 ;  /* 0x000000252525a220 */ /* 0x008fe20000400000 */
[----:B------:R-:W-:Y:S01]  /*32f0*/  FSETP.GEU.AND P2, PT, R48, -126, PT ;  /* 0xc2fc00003000780b */ /* 0x000fe20003f4e000 */
[----:B------:R-:W-:Y:S01]  /*3300*/  FMUL R19, R18, UR21 ;  /* 0x0000001512137c20 */ /* 0x000fe20008400000 */
[----:B------:R-:W-:Y:S01]  /*3310*/  FSETP.GEU.AND P6, PT, R52, -126, PT ;  /* 0xc2fc00003400780b */ /* 0x000fe20003fce000 */
[----:B------:R-:W-:Y:S02]  /*3320*/  FADD R18, -R18, R11 ;  /* 0x0000000b12127221 */ /* 0x000fe40000000100 */
[--C-:B------:R-:W-:Y:S01]  /*3330*/  FFMA R26, R26, UR21, -R19.reuse ;  /* 0x000000151a1a7c23 */ /* 0x100fe20008000813 */
[----:B------:R-:W3:Y:S01]  /*3340*/  MUFU.EX2 R15, R44 ;  /* 0x0000002c000f7308 */ /* 0x000ee20000000800 */
[----:B-1----:R-:W-:Y:S01]  /*3350*/  @!P4 FMUL R13, R13, R13 ;  /* 0x0000000d0d0dc220 */ /* 0x002fe20000400000 */
[----:B------:R-:W-:Y:S01]  /*3360*/  FSETP.GEU.AND P4, PT, R49, -126, PT ;  /* 0xc2fc00003100780b */ /* 0x000fe20003f8e000 */
[--C-:B------:R-:W-:Y:S01]  /*3370*/  FFMA R30, R30, UR21, -R19.reuse ;  /* 0x000000151e1e7c23 */ /* 0x100fe20008000813 */
[--C-:B------:R-:W-:Y:S01]  /*3380*/  FFMA R27, R27, UR21, -R19.reuse ;  /* 0x000000151b1b7c23 */ /* 0x100fe20008000813 */
[--C-:B------:R-:W-:Y:S01]  /*3390*/  FFMA R31, R31, UR21, -R19.reuse ;  /* 0x000000151f1f7c23 */ /* 0x100fe20008000813 */
[--C-:B------:R-:W-:Y:S01]  /*33a0*/  FFMA R34, R34, UR21, -R19.reuse ;  /* 0x0000001522227c23 */ /* 0x100fe20008000813 */
[----:B------:R-:W-:Y:S01]  /*33b0*/  @!P2 FMUL R48, R48, 0.5 ;  /* 0x3f0000003030a820 */ /* 0x000fe20000400000 */
[--C-:B------:R-:W-:Y:S01]  /*33c0*/  FFMA R35, R35, UR21, -R19.reuse ;  /* 0x0000001523237c23 */ /* 0x100fe20008000813 */
[----:B--2---:R-:W-:Y:S01]  /*33d0*/  @!P3 FMUL R12, R12, R12 ;  /* 0x0000000c0c0cb220 */ /* 0x004fe20000400000 */
[----:B------:R-:W-:Y:S01]  /*33e0*/  FSETP.GEU.AND P3, PT, R26, -126, PT ;  /* 0xc2fc00001a00780b */ /* 0x000fe20003f6e000 */
[----:B------:R-:W1:Y:S01]  /*33f0*/  MUFU.EX2 R17, R48 ;  /* 0x0000003000117308 */ /* 0x000e620000000800 */
        /* <DEDUP_REMOVED lines=12> */
[--C-:B------:R-:W-:Y:S01]  /*34c0*/  FFMA R47, R47, UR21, -R19.reuse ;  /* 0x000000152f2f7c23 */ /* 0x100fe20008000813 */
[--C-:B------:R-:W-:Y:S01]  /*34d0*/  FFMA R51, R51, UR21, -R19.reuse ;  /* 0x0000001533337c23 */ /* 0x100fe20008000813 */
[--C-:B------:R-:W-:Y:S01]  /*34e0*/  FFMA R54, R54, UR21, -R19.reuse ;  /* 0x0000001536367c23 */ /* 0x100fe20008000813 */
[----:B------:R-:W3:Y:S01]  /*34f0*/  MUFU.EX2 R7, R52 ;  /* 0x0000003400077308 */ /* 0x000ee20000000800 */
[----:B-1----:R-:W-:Y:S01]  /*3500*/  @!P2 FMUL R17, R17, R17 ;  /* 0x000000111111a220 */ /* 0x002fe20000400000 */
[----:B------:R-:W-:Y:S01]  /*3510*/  FSETP.GEU.AND P2, PT, R27, -126, PT ;  /* 0xc2fc00001b00780b */ /* 0x000fe20003f4e000 */
[----:B------:R-:W-:Y:S01]  /*3520*/  FFMA R55, R55, UR21, -R19 ;  /* 0x0000001537377c23 */ /* 0x000fe20008000813 */
[----:B------:R-:W-:Y:S01]  /*3530*/  @!P5 FMUL R53, R53, 0.5 ;  /* 0x3f0000003535d820 */ /* 0x000fe20000400000 */
[----:B------:R-:W-:Y:S01]  /*3540*/  FMUL R48, R18, UR21 ;  /* 0x0000001512307c20 */ /* 0x000fe20008400000 */
[----:B------:R-:W-:Y:S01]  /*3550*/  FADD R19, R29, R12 ;  /* 0x0000000c1d137221 */ /* 0x000fe20000000000 */
[----:B------:R-:W-:Y:S01]  /*3560*/  FADD R11, R24, R13 ;  /* 0x0000000d180b7221 */ /* 0x000fe20000000000 */
[----:B------:R-:W1:Y:S01]  /*3570*/  MUFU.EX2 R16, R53 ;  /* 0x0000003500107308 */ /* 0x000e620000000800 */
[----:B--2---:R-:W-:Y:S01]  /*3580*/  @!P4 FMUL R14, R14, R14 ;  /* 0x0000000e0e0ec220 */ /* 0x004fe20000400000 */
[----:B------:R-:W-:Y:S01]  /*3590*/  FSETP.GEU.AND P4, PT, R30, -126, PT ;  /* 0xc2fc00001e00780b */ /* 0x000fe20003f8e000 */
[----:B------:R-:W-:Y:S01]  /*35a0*/  FADD R20, R32, R17 ;  /* 0x0000001120147221 */ /* 0x000fe20000000000 */
[C---:B------:R-:W-:Y:S01]  /*35b0*/  F2FP.F16.F32.PACK_AB R32, R33.reuse, R32 ;  /* 0x000000202120723e */ /* 0x040fe200000000ff */
[----:B------:R-:W-:-:S02]  /*35c0*/  FADD R18, R33, R14 ;  /* 0x0000000e21127221 */ /* 0x000fc40000000000 */
[----:B------:R-:W-:Y:S01]  /*35d0*/  @!P2 FMUL R27, R27, 0.5 ;  /* 0x3f0000001b1ba820 */ /* 0x000fe20000400000 */
[----:B------:R-:W2:Y:S01]  /*35e0*/  MUFU.EX2 R26, R26 ;  /* 0x0000001a001a7308 */ /* 0x000ea20000000800 */
[----:B---3--:R-:W-:Y:S01]  /*35f0*/  @!P6 FMUL R7, R7, R7 ;  /* 0x000000070707e220 */ /* 0x008fe20000400000 */
[----:B------:R-:W-:Y:S01]  /*3600*/  FSETP.GEU.AND P6, PT, R31, -126, PT ;  /* 0xc2fc00001f00780b */ /* 0x000fe20003fce000 */
[----:B------:R-:W-:Y:S01]  /*3610*/  FADD R23, R9, R18 ;  /* 0x0000001209177221 */ /* 0x000fe20000000000 */
[----:B------:R-:W-:Y:S01]  /*3620*/  FADD R18, R28, R15 ;  /* 0x0000000f1c127221 */ /* 0x000fe20000000000 */
[----:B------:R-:W-:Y:S01]  /*3630*/  FADD R21, R36, R7 ;  /* 0x0000000724157221 */ /* 0x000fe20000000000 */
[----:B------:R-:W-:Y:S01]  /*3640*/  FADD R11, R11, R20 ;  /* 0x000000140b0b7221 */ /* 0x000fe20000000000 */
[----:B------:R-:W-:Y:S01]  /*3650*/  @!P4 FMUL R30, R30, 0.5 ;  /* 0x3f0000001e1ec820 */ /* 0x000fe20000400000 */
[----:B------:R-:W3:Y:S01]  /*3660*/  MUFU.EX2 R27, R27 ;  /* 0x0000001b001b7308 */ /* 0x000ee20000000800 */
[----:B-1----:R-:W-:Y:S01]  /*3670*/  @!P5 FMUL R16, R16, R16 ;  /* 0x000000101010d220 */ /* 0x002fe20000400000 */
[----:B------:R-:W-:Y:S01]  /*3680*/  FSETP.GEU.AND P5, PT, R34, -126, PT ;  /* 0xc2fc00002200780b */ /* 0x000fe20003fae000 */
[----:B------:R-:W-:-:S02]  /*3690*/  FADD R18, R18, R21 ;  /* 0x0000001512127221 */ /* 0x000fc40000000000 */
[----:B------:R-:W-:Y:S02]  /*36a0*/  FADD R22, R37, R16 ;  /* 0x0000001025167221 */ /* 0x000fe40000000000 */
[----:B------:R-:W-:Y:S01]  /*36b0*/  @!P6 FMUL R31, R31, 0.5 ;  /* 0x3f0000001f1fe820 */ /* 0x000fe20000400000 */
[----:B------:R-:W1:Y:S01]  /*36c0*/  MUFU.EX2 R30, R30 ;  /* 0x0000001e001e7308 */ /* 0x000e620000000800 */
[----:B--2---:R-:W-:Y:S01]  /*36d0*/  @!P3 FMUL R26, R26, R26 ;  /* 0x0000001a1a1ab220 */ /* 0x004fe20000400000 */
[----:B------:R-:W-:Y:S01]  /*36e0*/  FSETP.GEU.AND P3, PT, R35, -126, PT ;  /* 0xc2fc00002300780b */ /* 0x000fe20003f6e000 */
[----:B------:R-:W-:Y:S01]  /*36f0*/  FADD R22, R19, R22 ;  /* 0x0000001613167221 */ /* 0x000fe20000000000 */
[----:B------:R-:W-:-:S03]  /*3700*/  FADD R11, R11, R18 ;  /* 0x000000120b0b7221 */ /* 0x000fc60000000000 */
[----:B------:R-:W-:Y:S01]  /*3710*/  @!P5 FMUL R34, R34, 0.5 ;  /* 0x3f0000002222d820 */ /* 0x000fe20000400000 */
[----:B------:R-:W2:Y:S01]  /*3720*/  MUFU.EX2 R31, R31 ;  /* 0x0000001f001f7308 */ /* 0x000ea20000000800 */
[----:B---3--:R-:W-:Y:S01]  /*3730*/  @!P2 FMUL R27, R27, R27 ;  /* 0x0000001b1b1ba220 */ /* 0x008fe20000400000 */
[----:B------:R-:W-:Y:S01]  /*3740*/  FSETP.GEU.AND P2, PT, R38, -126, PT ;  /* 0xc2fc00002600780b */ /* 0x000fe20003f4e000 */
[----:B------:R-:W-:-:S03]  /*3750*/  FADD R22, R23, R22 ;  /* 0x0000001617167221 */ /* 0x000fc60000000000 */
[----:B------:R-:W-:Y:S01]  /*3760*/  F2FP.F16.F32.PACK_AB R53, R27, R26 ;  /* 0x0000001a1b35723e */ /* 0x000fe200000000ff */
[----:B------:R-:W-:Y:S01]  /*3770*/  @!P3 FMUL R35, R35, 0.5 ;  /* 0x3f0000002323b820 */ /* 0x000fe20000400000 */
[----:B------:R-:W3:Y:S01]  /*3780*/  MUFU.EX2 R34, R34 ;  /* 0x0000002200227308 */ /* 0x000ee20000000800 */
[----:B-1----:R-:W-:Y:S01]  /*3790*/  @!P4 FMUL R30, R30, R30 ;  /* 0x0000001e1e1ec220 */ /* 0x002fe20000400000 */
[----:B------:R-:W-:Y:S01]  /*37a0*/  FSETP.GEU.AND P4, PT, R39, -126, PT ;  /* 0xc2fc00002700780b */ /* 0x000fe20003f8e000 */
[----:B------:R-:W-:-:S04]  /*37b0*/  FADD R22, R11, R22 ;  /* 0x000000160b167221 */ /* 0x000fc80000000000 */
        /* <DEDUP_REMOVED lines=11> */
[----:B------:R-:W-:-:S04]  /*3870*/  FSETP.GEU.AND P3, PT, R46, -126, PT ;  /* 0xc2fc00002e00780b */ /* 0x000fc80003f6e000 */
[----:B------:R-:W-:Y:S01]  /*3880*/  F2FP.F16.F32.PACK_AB R33, R35, R34 ;  /* 0x000000222321723e */ /* 0x000fe200000000ff */
        /* <DEDUP_REMOVED lines=15> */
[----:B------:R-:W-:-:S03]  /*3980*/  FSETP.GEU.AND P5, PT, R54, -126, PT ;  /* 0xc2fc00003600780b */ /* 0x000fc60003fae000 */
[----:B------:R-:W-:Y:S02]  /*3990*/  FADD R19, R27, R40 ;  /* 0x000000281b137221 */ /* 0x000fe40000000000 */
[----:B------:R-:W-:Y:S01]  /*39a0*/  @!P6 FMUL R51, R51, 0.5 ;  /* 0x3f0000003333e820 */ /* 0x000fe20000400000 */
[----:B------:R-:W2:Y:S01]  /*39b0*/  MUFU.EX2 R43, R50 ;  /* 0x00000032002b7308 */ /* 0x000ea20000000800 */
[----:B---3--:R-:W-:Y:S01]  /*39c0*/  @!P3 FMUL R45, R45, R45 ;  /* 0x0000002d2d2db220 */ /* 0x008fe20000400000 */
[----:B------:R-:W-:-:S03]  /*39d0*/  FSETP.GEU.AND P3, PT, R55, -126, PT ;  /* 0xc2fc00003700780b */ /* 0x000fc60003f6e000 */
[----:B------:R-:W-:Y:S02]  /*39e0*/  FADD R20, R30, R45 ;  /* 0x0000002d1e147221 */ /* 0x000fe40000000000 */
[----:B------:R-:W-:Y:S01]  /*39f0*/  @!P5 FMUL R54, R54, 0.5 ;  /* 0x3f0000003636d820 */ /* 0x000fe20000400000 */
[----:B------:R-:W3:Y:S01]  /*3a00*/  MUFU.EX2 R44, R51 ;  /* 0x00000033002c7308 */ /* 0x000ee20000000800 */
[----:B-1----:R-:W-:Y:S01]  /*3a10*/  @!P2 FMUL R42, R42, R42 ;  /* 0x0000002a2a2aa220 */ /* 0x002fe20000400000 */
[----:B------:R-:W-:-:S03]  /*3a20*/  FSETP.GEU.AND P2, PT, R8, -126, PT ;  /* 0xc2fc00000800780b */ /* 0x000fc60003f4e000 */
[----:B------:R-:W-:Y:S01]  /*3a30*/  FADD R21, R31, R42 ;  /* 0x0000002a1f157221 */ /* 0x000fe20000000000 */
[----:B------:R-:W-:Y:S01]  /*3a40*/  F2FP.F16.F32.PACK_AB R27, R42, R45 ;  /* 0x0000002d2a1b723e */ /* 0x000fe200000000ff */
[----:B------:R-:W-:Y:S01]  /*3a50*/  @!P3 FMUL R55, R55, 0.5 ;  /* 0x3f0000003737b820 */ /* 0x000fe20000400000 */
[----:B------:R1:W4:Y:S01]  /*3a60*/  MUFU.EX2 R47, R54 ;  /* 0x00000036002f7308 */ /* 0x0003220000000800 */
[----:B--2---:R-:W-:Y:S01]  /*3a70*/  @!P4 FMUL R43, R43, R43 ;  /* 0x0000002b2b2bc220 */ /* 0x004fe20000400000 */
[----:B------:R-:W-:-:S03]  /*3a80*/  FSETP.GEU.AND P4, PT, R48, -126, PT ;  /* 0xc2fc00003000780b */ /* 0x000fc60003f8e000 */
[----:B------:R-:W-:Y:S01]  /*3a90*/  FADD R49, R34, R43 ;  /* 0x0000002b22317221 */ /* 0x000fe20000000000 */
[----:B------:R-:W-:Y:S01]  /*3aa0*/  F2FP.F16.F32.PACK_AB R34, R37, R36 ;  /* 0x000000242522723e */ /* 0x000fe200000000ff */
[----:B------:R-:W-:Y:S01]  /*3ab0*/  @!P2 FMUL R8, R8, 0.5 ;  /* 0x3f0000000808a820 */ /* 0x000fe20000400000 */
[----:B------:R2:W5:Y:S01]  /*3ac0*/  MUFU.EX2 R46, R55 ;  /* 0x00000037002e7308 */ /* 0x0005620000000800 */
[----:B---3--:R-:W-:Y:S01]  /*3ad0*/  @!P6 FMUL R44, R44, R44 ;  /* 0x0000002c2c2ce220 */ /* 0x008fe20000400000 */
[----:B-1----:R-:W-:Y:S02]  /*3ae0*/  F2FP.F16.F32.PACK_AB R54, R29, R28 ;  /* 0x0000001c1d36723e */ /* 0x002fe400000000ff */
[----:B------:R-:W-:Y:S01]  /*3af0*/  F2FP.F16.F32.PACK_AB R28, R14, R17 ;  /* 0x000000110e1c723e */ /* 0x000fe200000000ff */
[----:B------:R-:W-:Y:S01]  /*3b00*/  FADD R50, R35, R44 ;  /* 0x0000002c23327221 */ /* 0x000fe20000000000 */
[----:B------:R-:W-:Y:S01]  /*3b10*/  F2FP.F16.F32.PACK_AB R35, R39, R38 ;  /* 0x000000262723723e */ /* 0x000fe200000000ff */
[----:B------:R-:W-:Y:S01]  /*3b20*/  @!P4 FMUL R48, R48, 0.5 ;  /* 0x3f0000003030c820 */ /* 0x000fe20000400000 */
[----:B------:R1:W3:Y:S01]  /*3b30*/  MUFU.EX2 R9, R8 ;  /* 0x0000000800097308 */ /* 0x0002e20000000800 */
[----:B----4-:R-:W-:Y:S01]  /*3b40*/  @!P5 FMUL R47, R47, R47 ;  /* 0x0000002f2f2fd220 */ /* 0x010fe20000400000 */
[----:B------:R-:W-:Y:S01]  /*3b50*/  FADD R19, R19, R50 ;  /* 0x0000003213137221 */ /* 0x000fe20000000000 */
[----:B--2---:R-:W-:-:S02]  /*3b60*/  F2FP.F16.F32.PACK_AB R55, R31, R30 ;  /* 0x0000001e1f37723e */ /* 0x004fc400000000ff */
[----:B------:R-:W-:Y:S01]  /*3b70*/  FADD R51, R38, R47 ;  /* 0x0000002f26337221 */ /* 0x000fe20000000000 */
[----:B------:R-:W-:Y:S02]  /*3b80*/  F2FP.F16.F32.PACK_AB R29, R44, R43 ;  /* 0x0000002b2c1d723e */ /* 0x000fe400000000ff */
[----:B------:R-:W2:Y:S01]  /*3b90*/  MUFU.EX2 R48, R48 ;  /* 0x0000003000307308 */ /* 0x000ea20000000800 */
[----:B-----5:R-:W-:Y:S01]  /*3ba0*/  @!P3 FMUL R46, R46, R46 ;  /* 0x0000002e2e2eb220 */ /* 0x020fe20000400000 */
[----:B-1----:R-:W-:Y:S01]  /*3bb0*/  FADD R8, R26, R41 ;  /* 0x000000291a087221 */ /* 0x002fe20000000000 */
[----:B------:R-:W-:Y:S01]  /*3bc0*/  FADD R51, R20, R51 ;  /* 0x0000003314337221 */ /* 0x000fe20000000000 */
[----:B------:R-:W-:Y:S01]  /*3bd0*/  F2FP.F16.F32.PACK_AB R26, R12, R15 ;  /* 0x0000000f0c1a723e */ /* 0x000fe200000000ff */
[----:B------:R-:W-:Y:S01]  /*3be0*/  FADD R52, R39, R46 ;  /* 0x0000002e27347221 */ /* 0x000fe20000000000 */
[----:B------:R-:W-:Y:S01]  /*3bf0*/  FADD R8, R8, R49 ;  /* 0x0000003108087221 */ /* 0x000fe20000000000 */
[----:B------:R-:W-:-:S02]  /*3c00*/  F2FP.F16.F32.PACK_AB R30, R16, R7 ;  /* 0x00000007101e723e */ /* 0x000fc400000000ff */
[----:B------:R-:W-:Y:S01]  /*3c10*/  FADD R52, R21, R52 ;  /* 0x0000003415347221 */ /* 0x000fe20000000000 */
[----:B------:R-:W-:Y:S01]  /*3c20*/  FADD R8, R8, R51 ;  /* 0x0000003308087221 */ /* 0x000fe20000000000 */
[----:B---3--:R-:W-:Y:S02]  /*3c30*/  @!P2 FMUL R9, R9, R9 ;  /* 0x000000090909a220 */ /* 0x008fe40000400000 */
[----:B------:R-:W-:Y:S01]  /*3c40*/  FADD R19, R19, R52 ;  /* 0x0000003413137221 */ /* 0x000fe20000000000 */
[----:B------:R-:W-:Y:S01]  /*3c50*/  F2FP.F16.F32.PACK_AB R52, R25, R24 ;  /* 0x000000181934723e */ /* 0x000fe200000000ff */
[----:B------:R-:W-:Y:S01]  /*3c60*/  FFMA R2, R9, R2, R22 ;  /* 0x0000000209027223 */ /* 0x000fe20000000016 */
[-C--:B------:R-:W-:Y:S01]  /*3c70*/  FMUL R72, R72, R9.reuse ;  /* 0x0000000948487220 */ /* 0x080fe20000400000 */
[----:B------:R-:W-:Y:S01]  /*3c80*/  FADD R19, R8, R19 ;  /* 0x0000001308137221 */ /* 0x000fe20000000000 */
[----:B------:R-:W-:Y:S01]  /*3c90*/  SHF.L.U32 R8, R80, 0x1f, RZ ;  /* 0x0000001f50087819 */ /* 0x000fe200000006ff */
[----:B--2---:R-:W-:Y:S01]  /*3ca0*/  @!P4 FMUL R48, R48, R48 ;  /* 0x000000303030c220 */ /* 0x004fe20000400000 */
[-C--:B------:R-:W-:Y:S01]  /*3cb0*/  FMUL R73, R73, R9.reuse ;  /* 0x0000000949497220 */ /* 0x080fe20000400000 */
[----:B------:R-:W-:Y:S01]  /*3cc0*/  FMUL R76, R76, R9 ;  /* 0x000000094c4c7220 */ /* 0x000fe20000400000 */
[----:B------:R1:W2:Y:S01]  /*3cd0*/  SYNCS.PHASECHK.TRANS64.TRYWAIT P2, [UR7+0xa800], R8 ;  /* 0x00a80008ff0075a7 */ /* 0x0002a20008040147 */
[----:B------:R-:W-:Y:S01]  /*3ce0*/  FFMA R5, R48, R5, R19 ;  /* 0x0000000530057223 */ /* 0x000fe20000000013 */
[-C--:B------:R-:W-:Y:S01]  /*3cf0*/  FMUL R77, R77, R9.reuse ;  /* 0x000000094d4d7220 */ /* 0x080fe20000400000 */
[-C--:B------:R-:W-:Y:S01]  /*3d00*/  FMUL R64, R64, R9.reuse ;  /* 0x0000000940407220 */ /* 0x080fe20000400000 */
[-C--:B------:R-:W-:Y:S01]  /*3d10*/  FMUL R65, R65, R9.reuse ;  /* 0x0000000941417220 */ /* 0x080fe20000400000 */
[-C--:B------:R-:W-:Y:S01]  /*3d20*/  FMUL R68, R68, R9.reuse ;  /* 0x0000000944447220 */ /* 0x080fe20000400000 */
[-C--:B------:R-:W-:Y:S01]  /*3d30*/  FMUL R69, R69, R9.reuse ;  /* 0x0000000945457220 */ /* 0x080fe20000400000 */
[-C--:B------:R-:W-:Y:S01]  /*3d40*/  FMUL R56, R56, R9.reuse ;  /* 0x0000000938387220 */ /* 0x080fe20000400000 */
[-C--:B------:R-:W-:Y:S01]  /*3d50*/  FMUL R57, R57, R9.reuse ;  /* 0x0000000939397220 */ /* 0x080fe20000400000 */
[-C--:B------:R-:W-:Y:S01]  /*3d60*/  FMUL R60, R60, R9.reuse ;  /* 0x000000093c3c7220 */ /* 0x080fe20000400000 */
[----:B------:R-:W-:Y:S01]  /*3d70*/  FMUL R61, R61, R9 ;  /* 0x000000093d3d7220 */ /* 0x000fe20000400000 */
        /* <DEDUP_REMOVED lines=12> */
[----:B------:R-:W-:-:S02]  /*3e40*/  F2FP.F16.F32.PACK_AB R24, R10, R13 ;  /* 0x0000000d0a18723e */ /* 0x000fc400000000ff */
[----:B------:R-:W-:Y:S01]  /*3e50*/  F2FP.F16.F32.PACK_AB R25, R40, R41 ;  /* 0x000000292819723e */ /* 0x000fe200000000ff */
[----:B-1----:R-:W-:Y:S06]  /*3e60*/  @!P0 BRA `(.L_x_27) ;  /* 0x0000000000048947 */ /* 0x002fec0003800000 */
[----:B------:R-:W-:Y:S01]  /*3e70*/  BPT.TRAP 0x1 ;  /* 0x000000040000795c */ /* 0x000fe20000300000 */
.L_x_27:
[----:B--2---:R-:W-:Y:S05]  /*3e80*/  @P2 BRA `(.L_x_28) ;  /* 0x0000000000082947 */ /* 0x004fea0003800000 */
[----:B------:R-:W1:Y:S02]  /*3e90*/  SYNCS.PHASECHK.TRANS64.TRYWAIT P2, [UR7+0xa800], R8 ;  /* 0x00a80008ff0075a7 */ /* 0x000e640008040147 */
[----:B-1----:R-:W-:Y:S05]  /*3ea0*/  @!P2 BRA `(.L_x_29) ;  /* 0x000000500004a947 */ /* 0x002fea0003800000 */
.L_x_28:
[----:B------:R-:W-:Y:S01]  /*3eb0*/  UIMAD UR10, UR6, 0x180, UR16 ;  /* 0x00000180060a78a4 */ /* 0x000fe2000f8e0210 */
[----:B------:R-:W-:Y:S01]  /*3ec0*/  WARPGROUP.ARRIVE ;  /* 0x00000000000079c5 */ /* 0x000fe20000000000 */
[----:B------:R-:W-:Y:S01]  /*3ed0*/  UMOV UR11, 0xc0000010 ;  /* 0xc0000010000b7882 */ /* 0x000fe20000000000 */
[----:B------:R-:W-:Y:S01]  /*3ee0*/  UMOV UR15, 0xc0000010 ;  /* 0xc0000010000f7882 */ /* 0x000fe20000000000 */
[----:B------:R-:W-:Y:S01]  /*3ef0*/  UIADD3 UR14, UR10, 0x80, URZ ;  /* 0x000000800a0e7890 */ /* 0x000fe2000fffe03f */
[----:B------:R-:W-:Y:S01]  /*3f00*/  F2FP.F16.F32.PACK_AB R31, R46, R47 ;  /* 0x0000002f2e1f723e */ /* 0x000fe200000000ff */
[----:B------:R-:W-:Y:S02]  /*3f10*/  UIADD3 UR20, UR10, 0x100, URZ ;  /* 0x000001000a147890 */ /* 0x000fe4000fffe03f */
[----:B------:R-:W-:Y:S02]  /*3f20*/  UIADD3 UR22, UR10, 0x120, URZ ;  /* 0x000001200a167890 */ /* 0x000fe4000fffe03f */
[----:B------:R-:W-:Y:S01]  /*3f30*/  HGMMA.64x16x16.F32 R72, R52, gdesc[UR8].tnspB, R72, gsb0 ;  /* 0x4020000834487df0 */ /* 0x000fe20008000848 */
[----:B------:R-:W-:Y:S01]  /*3f40*/  UMOV UR23, 0xc0000010 ;  /* 0xc000001000177882 */ /* 0x000fe20000000000 */
[----:B------:R-:W-:Y:S01]  /*3f50*/  UMOV UR11, 0xc0000010 ;  /* 0xc0000010000b7882 */ /* 0x000fe20000000000 */
[----:B------:R-:W-:-:S02]  /*3f60*/  WARPGROUP.DEPBAR.LE gsb0, 0x0 ;  /* 0x00008000000079c5 */ /* 0x000fc40000010000 */
[----:B------:R-:W-:-:S06]  /*3f70*/  WARPGROUP.ARRIVE ;  /* 0x00000000000079c5 */ /* 0x000fcc0000000000 */
[----:B------:R-:W-:Y:S01]  /*3f80*/  HGMMA.64x16x16.F32 R64, R52, gdesc[UR12].tnspB, R64, gsb0 ;  /* 0x4020000c34407df0 */ /* 0x000fe20008000840 */
[----:B------:R-:W-:Y:S01]  /*3f90*/  UMOV UR14, UR20 ;  /* 0x00000014000e7c82 */ /* 0x000fe20008000000 */
[----:B------:R-:W-:Y:S01]  /*3fa0*/  UMOV UR15, 0xc0000010 ;  /* 0xc0000010000f7882 */ /* 0x000fe20000000000 */
[----:B------:R-:W-:Y:S01]  /*3fb0*/  UIADD3 UR20, UR10, 0xa0, URZ ;  /* 0x000000a00a147890 */ /* 0x000fe2000fffe03f */
        /* <DEDUP_REMOVED lines=32> */
[----:B------:R-:W-:Y:S01]  /*41c0*/  UIADD3 UR10, UR10, 0x160, URZ ;  /* 0x000001600a0a7890 */ /* 0x000fe2000fffe03f */
[----:B------:R-:W-:Y:S02]  /*41d0*/  WARPGROUP.DEPBAR.LE gsb0, 0x0 ;  /* 0x00008000000079c5 */ /* 0x000fe40000010000 */
[----:B------:R-:W-:-:S06]  /*41e0*/  WARPGROUP.ARRIVE ;  /* 0x00000000000079c5 */ /* 0x000fcc0000000000 */
[----:B------:R-:W-:Y:S03]  /*41f0*/  HGMMA.64x16x16.F32 R56, R24, gdesc[UR20].tnspB, R56, gsb0 ;  /* 0x4020001418387df0 */ /* 0x000fe60008000838 */
[----:B------:R-:W-:Y:S02]  /*4200*/  WARPGROUP.DEPBAR.LE gsb0, 0x0 ;  /* 0x00008000000079c5 */ /* 0x000fe40000010000 */
[----:B------:R-:W-:-:S06]  /*4210*/  WARPGROUP.ARRIVE ;  /* 0x00000000000079c5 */ /* 0x000fcc0000000000 */
[----:B------:R-:W-:Y:S01]  /*4220*/  HGMMA.64x16x16.F32 R72, R28, gdesc[UR12].tnspB, R72, gsb0 ;  /* 0x4020000c1c487df0 */ /* 0x000fe20008000848 */
[----:B------:R-:W-:Y:S01]  /*4230*/  UMOV UR14, UR20 ;  /* 0x00000014000e7c82 */ /* 0x000fe20008000000 */
        /* <DEDUP_REMOVED lines=10> */
.L_x_30:
[----:B------:R-:W-:-:S04]  /*42e0*/  ULEA UR7, UR17, UR36, 0x3 ;  /* 0x0000002411077291 */ /* 0x000fc8000f8e183f */
[----:B------:R-:W-:-:S04]  /*42f0*/  UIADD3 UR7, UR7, 0xa828, URZ ;  /* 0x0000a82807077890 */ /* 0x000fc8000fffe03f */
[----:B------:R-:W-:-:S09]  /*4300*/  UPRMT UR7, URZ, 0x654, UR7 ;  /* 0x000006543f077896 */ /* 0x000fd20008000007 */
[----:B------:R-:W-:Y:S01]  /*4310*/  SYNCS.ARRIVE.TRANS64.RED.A1T0 RZ, [UR7], RZ ;  /* 0x000000ffffff79a7 */ /* 0x000fe20008100407 */
[----:B------:R-:W-:Y:S05]  /*4320*/  @P1 BRA `(.L_x_31) ;  /* 0x0000000000041947 */ /* 0x000fea0003800000 */
[----:B------:R-:W-:Y:S01]  /*4330*/  BPT.TRAP 0x1 ;  /* 0x000000040000795c */ /* 0x000fe20000300000 */
.L_x_31:
[----:B------:R-:W-:-:S04]  /*4340*/  UIADD3 UR17, UR17, 0x1, URZ ;  /* 0x0000000111117890 */ /* 0x000fc8000fffe03f */
[----:B------:R-:W-:-:S04]  /*4350*/  UISETP.NE.AND UP0, UPT, UR17, 0x5, UPT ;  /* 0x000000051100788c */ /* 0x000fc8000bf05270 */
[----:B------:R-:W-:Y:S01]  /*4360*/  USEL UR17, UR17, URZ, UP0 ;  /* 0x0000003f11117287 */ /* 0x000fe20008000000 */
[----:B------:R-:W-:Y:S11]  /*4370*/  @!P0 BRA `(.L_x_32) ;  /* 0x0000000000048947 */ /* 0x000ff60003800000 */
[----:B------:R-:W-:Y:S01]  /*4380*/  BPT.TRAP 0x1 ;  /* 0x000000040000795c */ /* 0x000fe20000300000 */
.L_x_32:
[----:B------:R-:W-:-:S04]  /*4390*/  ULEA UR7, UR17, UR36, 0x3 ;  /* 0x0000002411077291 */ /* 0x000fc8000f8e183f */
[----:B------:R-:W-:-:S04]  /*43a0*/  UIADD3 UR7, UR7, 0xa828, URZ ;  /* 0x0000a82807077890 */ /* 0x000fc8000fffe03f */
[----:B------:R-:W-:-:S09]  /*43b0*/  UPRMT UR7, URZ, 0x654, UR7 ;  /* 0x000006543f077896 */ /* 0x000fd20008000007 */
[----:B------:R-:W-:Y:S01]  /*43c0*/  SYNCS.ARRIVE.TRANS64.RED.A1T0 RZ, [UR7], RZ ;  /* 0x000000ffffff79a7 */ /* 0x000fe20008100407 */
[----:B------:R-:W-:Y:S05]  /*43d0*/  @P1 BRA `(.L_x_33) ;  /* 0x0000000000041947 */ /* 0x000fea0003800000 */
[----:B------:R-:W-:Y:S01]  /*43e0*/  BPT.TRAP 0x1 ;  /* 0x000000040000795c */ /* 0x000fe20000300000 */
.L_x_33:
[----:B------:R-:W-:Y:S01]  /*43f0*/  UIADD3 UR6, UR6, 0x1, URZ ;  /* 0x0000000106067890 */ /* 0x000fe2000fffe03f */
[C---:B------:R-:W-:Y:S01]  /*4400*/  ISETP.GT.AND P2, PT, R3.reuse, 0x2, PT ;  /* 0x000000020300780c */ /* 0x040fe20003f44270 */
[----:B------:R-:W-:Y:S01]  /*4410*/  UIADD3 UR17, UR17, 0x1, URZ ;  /* 0x0000000111117890 */ /* 0x000fe2000fffe03f */
[----:B------:R-:W-:Y:S01]  /*4420*/  VIADD R3, R3, 0xffffffff ;  /* 0xffffffff03037836 */ /* 0x000fe20000000000 */
[----:B------:R-:W-:Y:S01]  /*4430*/  UISETP.NE.AND UP2, UPT, UR6, 0x5, UPT ;  /* 0x000000050600788c */ /* 0x000fe2000bf45270 */
[----:B------:R-:W-:Y:S01]  /*4440*/  VIADD R0, R0, 0x40 ;  /* 0x0000004000007836 */ /* 0x000fe20000000000 */
[----:B------:R-:W-:Y:S01]  /*4450*/  UISETP.NE.AND UP0, UPT, UR17, 0x5, UPT ;  /* 0x000000051100788c */ /* 0x000fe2000bf05270 */
[----:B------:R-:W-:Y:S01]  /*4460*/  MOV R9, R4 ;  /* 0x0000000400097202 */ /* 0x000fe20000000f00 */
[----:B------:R-:W-:Y:S01]  /*4470*/  USEL UR7, URZ, 0x1, UP2 ;  /* 0x000000013f077887 */ /* 0x000fe20009000000 */
[----:B------:R-:W-:Y:S01]  /*4480*/  IMAD.MOV.U32 R11, RZ, RZ, R6 ;  /* 0x000000ffff0b7224 */ /* 0x000fe200078e0006 */
[----:B------:R-:W-:-:S02]  /*4490*/  USEL UR17, UR17, URZ, UP0 ;  /* 0x0000003f11117287 */ /* 0x000fc40008000000 */
[----:B------:R-:W-:Y:S02]  /*44a0*/  USEL UR20, UR6, URZ, UP2 ;  /* 0x0000003f06147287 */ /* 0x000fe40009000000 */
[----:B-1----:R-:W-:Y:S01]  /*44b0*/  LOP3.LUT R7, R80, UR7, RZ, 0x3c, !PT ;  /* 0x0000000750077c12 */ /* 0x002fe2000f8e3cff */
[----:B------:R-:W-:Y:S09]  /*44c0*/  @P2 BRA `(.L_x_34) ;  /* 0xffffffe400602947 */ /* 0x000ff2000383ffff */
.L_x_23:
[----:B------:R-:W-:-:S13]  /*44d0*/  ISETP.GE.AND P2, PT, R3, 0x1, PT ;  /* 0x000000010300780c */ /* 0x000fda0003f46270 */
[----:B------:R-:W-:Y:S05]  /*44e0*/  @!P2 BRA `(.L_x_35) ;  /* 0x0000001c00b8a947 */ /* 0x000fea0003800000 */
[----:B------:R-:W-:Y:S01]  /*44f0*/  IMAD.MOV.U32 R8, RZ, RZ, R4 ;  /* 0x000000ffff087224 */ /* 0x000fe200078e0004 */
[----:B------:R-:W-:Y:S01]  /*4500*/  MOV R9, R6 ;  /* 0x0000000600097202 */ /* 0x000fe20000000f00 */
[----:B------:R-:W-:Y:S01]  /*4510*/  ULDC UR23, c[0x0][0x28c] ;  /* 0x0000a30000177ab9 */ /* 0x000fe20000000800 */
[----:B------:R-:W-:-:S05]  /*4520*/  ULDC UR21, c[0x0][0x604] ;  /* 0x0001810000157ab9 */ /* 0x000fca0000000800 */
.L_x_46:
[----:B------:R-:W-:Y:S05]  /*4530*/  @!P0 BRA `(.L_x_36) ;  /* 0x0000000000048947 */ /* 0x000fea0003800000 */
[----:B------:R-:W-:Y:S01]  /*4540*/  BPT.TRAP 0x1 ;  /* 0x000000040000795c */ /* 0x000fe20000300000 */
.L_x_36:
[----:B------:R-:W-:Y:S01]  /*4550*/  ULEA UR6, UR20, UR36, 0x3 ;  /* 0x0000002414067291 */ /* 0x000fe2000f8e183f */
[----:B------:R-:W-:-:S08]  /*4560*/  SHF.L.U32 R4, R7, 0x1f, RZ ;  /* 0x0000001f07047819 */ /* 0x000fd000000006ff */
[----:B------:R-:W1:Y:S02]  /*4570*/  SYNCS.PHASECHK.TRANS64.TRYWAIT P2, [UR6+0xa800], R4 ;  /* 0x00a80004ff0075a7 */ /* 0x000e640008040146 */
[----:B-1----:R-:W-:Y:S05]  /*4580*/  @!P2 BRA `(.L_x_37) ;  /* 0x000000480064a947 */ /* 0x002fea0003800000 */
.L_x_108:
        /* <DEDUP_REMOVED lines=22> */
.L_x_38:
[C---:B-1----:R-:W-:Y:S01]  /*46f0*/  VIADD R4, R0.reuse, 0x1 ;  /* 0x0000000100047836 */ /* 0x042fe20000000000 */
[C---:B------:R-:W-:Y:S01]  /*4700*/  ISETP.GE.AND P5, PT, R0.reuse, UR23, PT ;  /* 0x0000001700007c0c */ /* 0x040fe2000bfa6270 */
[C---:B------:R-:W-:Y:S01]  /*4710*/  VIADD R6, R0.reuse, 0x8 ;  /* 0x0000000800067836 */ /* 0x040fe20000000000 */
[----:B------:R-:W-:Y:S01]  /*4720*/  IADD3 R10, R0, 0x9, RZ ;  /* 0x00000009000a7810 */ /* 0x000fe20007ffe0ff */
[----:B------:R-:W-:Y:S01]  /*4730*/  ULEA UR7, UR6, UR36, 0x3 ;  /* 0x0000002406077291 */ /* 0x000fe2000f8e183f */
[----:B------:R-:W-:Y:S01]  /*4740*/  ISETP.GE.AND P6, PT, R4, UR23, PT ;  /* 0x0000001704007c0c */ /* 0x000fe2000bfc6270 */
[----:B------:R-:W-:Y:S01]  /*4750*/  VIADD R4, R0, 0x10 ;  /* 0x0000001000047836 */ /* 0x000fe20000000000 */
[----:B------:R-:W-:Y:S02]  /*4760*/  FSEL R26, R26, -INF , !P5 ;  /* 0xff8000001a1a7808 */ /* 0x000fe40006800000 */
[----:B------:R-:W-:Y:S02]  /*4770*/  FSEL R11, R24, -INF , !P5 ;  /* 0xff800000180b7808 */ /* 0x000fe40006800000 */
[----:B------:R-:W-:Y:S01]  /*4780*/  ISETP.GE.AND P4, PT, R4, UR23, PT ;  /* 0x0000001704007c0c */ /* 0x000fe2000bf86270 */
[----:B------:R-:W-:Y:S01]  /*4790*/  VIADD R4, R0, 0x11 ;  /* 0x0000001100047836 */ /* 0x000fe20000000000 */
[----:B------:R-:W-:-:S02]  /*47a0*/  ISETP.GE.AND P3, PT, R6, UR23, PT ;  /* 0x0000001706007c0c */ /* 0x000fc4000bf66270 */
[----:B------:R-:W-:Y:S02]  /*47b0*/  FSEL R27, R27, -INF , !P6 ;  /* 0xff8000001b1b7808 */ /* 0x000fe40007000000 */
[----:B------:R-:W-:Y:S02]  /*47c0*/  ISETP.GE.AND P5, PT, R4, UR23, PT ;  /* 0x0000001704007c0c */ /* 0x000fe4000bfa6270 */
[----:B------:R-:W-:Y:S02]  /*47d0*/  FMNMX R4, R26, R9, !PT ;  /* 0x000000091a047209 */ /* 0x000fe40007800000 */
[----:B------:R-:W-:Y:S02]  /*47e0*/  IADD3 R6, R0, 0x18, RZ ;  /* 0x0000001800067810 */ /* 0x000fe40007ffe0ff */
[----:B------:R-:W-:Y:S01]  /*47f0*/  ISETP.GE.AND P2, PT, R10, UR23, PT ;  /* 0x000000170a007c0c */ /* 0x000fe2000bf46270 */
[----:B------:R-:W-:Y:S01]  /*4800*/  VIADD R10, R0, 0x28 ;  /* 0x00000028000a7836 */ /* 0x000fe20000000000 */
[----:B------:R-:W-:-:S02]  /*4810*/  FSEL R30, R30, -INF , !P3 ;  /* 0xff8000001e1e7808 */ /* 0x000fc40005800000 */
[----:B------:R-:W-:Y:S02]  /*4820*/  FMNMX R13, R27, R4, !PT ;  /* 0x000000041b0d7209 */ /* 0x000fe40007800000 */
[----:B------:R-:W-:Y:S02]  /*4830*/  FSEL R25, R25, -INF , !P6 ;  /* 0xff80000019197808 */ /* 0x000fe40007000000 */
[----:B------:R-:W-:Y:S01]  /*4840*/  ISETP.GE.AND P6, PT, R6, UR23, PT ;  /* 0x0000001706007c0c */ /* 0x000fe2000bfc6270 */
[----:B------:R-:W-:Y:S01]  /*4850*/  VIADD R6, R0, 0x19 ;  /* 0x0000001900067836 */ /* 0x000fe20000000000 */
[----:B------:R-:W-:Y:S02]  /*4860*/  FSEL R31, R31, -INF , !P2 ;  /* 0xff8000001f1f7808 */ /* 0x000fe40005000000 */
[----:B------:R-:W-:Y:S02]  /*4870*/  FMNMX R4, R30, R13, !PT ;  /* 0x0000000d1e047209 */ /* 0x000fe40007800000 */
[----:B------:R-:W-:-:S02]  /*4880*/  FSEL R28, R28, -INF , !P3 ;  /* 0xff8000001c1c7808 */ /* 0x000fc40005800000 */
[----:B------:R-:W-:Y:S02]  /*4890*/  FSEL R34, R34, -INF , !P4 ;  /* 0xff80000022227808 */ /* 0x000fe40006000000 */
[----:B------:R-:W-:Y:S02]  /*48a0*/  FMNMX R13, R31, R4, !PT ;  /* 0x000000041f0d7209 */ /* 0x000fe40007800000 */
[----:B------:R-:W-:Y:S01]  /*48b0*/  ISETP.GE.AND P3, PT, R6, UR23, PT ;  /* 0x0000001706007c0c */ /* 0x000fe2000bf66270 */
[----:B------:R-:W-:Y:S01]  /*48c0*/  VIADD R6, R0, 0x20 ;  /* 0x0000002000067836 */ /* 0x000fe20000000000 */
[----:B------:R-:W-:Y:S02]  /*48d0*/  FSEL R35, R35, -INF , !P5 ;  /* 0xff80000023237808 */ /* 0x000fe40006800000 */
[----:B------:R-:W-:Y:S02]  /*48e0*/  FMNMX R4, R34, R13, !PT ;  /* 0x0000000d22047209 */ /* 0x000fe40007800000 */
[----:B------:R-:W-:-:S02]  /*48f0*/  FSEL R29, R29, -INF , !P2 ;  /* 0xff8000001d1d7808 */ /* 0x000fc40005000000 */
[----:B------:R-:W-:Y:S02]  /*4900*/  ISETP.GE.AND P2, PT, R6, UR23, PT ;  /* 0x0000001706007c0c */ /* 0x000fe4000bf46270 */
[----:B------:R-:W-:Y:S02]  /*4910*/  IADD3 R6, R0, 0x21, RZ ;  /* 0x0000002100067810 */ /* 0x000fe40007ffe0ff */
[----:B------:R-:W-:Y:S02]  /*4920*/  FSEL R38, R38, -INF , !P6 ;  /* 0xff80000026267808 */ /* 0x000fe40007000000 */
[----:B------:R-:W-:Y:S02]  /*4930*/  FMNMX R13, R35, R4, !PT ;  /* 0x00000004230d7209 */ /* 0x000fe40007800000 */
[----:B------:R-:W-:Y:S02]  /*4940*/  FSEL R33, R33, -INF , !P5 ;  /* 0xff80000021217808 */ /* 0x000fe40006800000 */
[----:B------:R-:W-:Y:S01]  /*4950*/  ISETP.GE.AND P5, PT, R6, UR23, PT ;  /* 0x0000001706007c0c */ /* 0x000fe2000bfa6270 */
[----:B------:R-:W-:Y:S01]  /*4960*/  VIADD R6, R0, 0x29 ;  /* 0x0000002900067836 */ /* 0x000fe20000000000 */
[----:B------:R-:W-:-:S02]  /*4970*/  FSEL R39, R39, -INF , !P3 ;  /* 0xff80000027277808 */ /* 0x000fc40005800000 */
[----:B------:R-:W-:Y:S02]  /*4980*/  FMNMX R4, R38, R13, !PT ;  /* 0x0000000d26047209 */ /* 0x000fe40007800000 */
[----:B------:R-:W-:Y:S02]  /*4990*/  FSEL R42, R42, -INF , !P2 ;  /* 0xff8000002a2a7808 */ /* 0x000fe40005000000 */
[----:B------:R-:W-:Y:S02]  /*49a0*/  FMNMX R13, R39, R4, !PT ;  /* 0x00000004270d7209 */ /* 0x000fe40007800000 */
[----:B------:R-:W-:Y:S02]  /*49b0*/  FSEL R36, R36, -INF , !P6 ;  /* 0xff80000024247808 */ /* 0x000fe40007000000 */
[----:B------:R-:W-:Y:S02]  /*49c0*/  ISETP.GE.AND P6, PT, R6, UR23, PT ;  /* 0x0000001706007c0c */ /* 0x000fe4000bfc6270 */
[----:B------:R-:W-:-:S02]  /*49d0*/  FSEL R32, R32, -INF , !P4 ;  /* 0xff80000020207808 */ /* 0x000fc40006000000 */
[----:B------:R-:W-:Y:S02]  /*49e0*/  IADD3 R6, R0, 0x30, RZ ;  /* 0x0000003000067810 */ /* 0x000fe40007ffe0ff */
[----:B------:R-:W-:Y:S02]  /*49f0*/  ISETP.GE.AND P4, PT, R10, UR23, PT ;  /* 0x000000170a007c0c */ /* 0x000fe4000bf86270 */
        /* <DEDUP_REMOVED lines=8> */
[----:B------:R-:W-:Y:S02]  /*4a80*/  FSEL R47, R47, -INF , !P6 ;  /* 0xff8000002f2f7808 */ /* 0x000fe40007000000 */
[----:B------:R-:W-:Y:S02]  /*4a90*/  FMNMX R4, R46, R13, !PT ;  /* 0x0000000d2e047209 */ /* 0x000fe40007800000 */
[----:B------:R-:W-:Y:S01]  /*4aa0*/  ISETP.GE.AND P2, PT, R6, UR23, PT ;  /* 0x0000001706007c0c */ /* 0x000fe2000bf46270 */
[----:B------:R-:W-:Y:S01]  /*4ab0*/  VIADD R6, R0, 0x38 ;  /* 0x0000003800067836 */ /* 0x000fe20000000000 */
[----:B------:R-:W-:-:S02]  /*4ac0*/  FSEL R50, R50, -INF , !P3 ;  /* 0xff80000032327808 */ /* 0x000fc40005800000 */
[----:B------:R-:W-:Y:S02]  /*4ad0*/  FMNMX R13, R47, R4, !PT ;  /* 0x000000042f0d7209 */ /* 0x000fe40007800000 */
[----:B------:R-:W-:Y:S02]  /*4ae0*/  FSEL R41, R41, -INF , !P5 ;  /* 0xff80000029297808 */ /* 0x000fe40006800000 */
[----:B------:R-:W-:Y:S02]  /*4af0*/  ISETP.GE.AND P5, PT, R6, UR23, PT ;  /* 0x0000001706007c0c */ /* 0x000fe4000bfa6270 */
[----:B------:R-:W-:Y:S02]  /*4b00*/  IADD3 R6, R0, 0x39, RZ ;  /* 0x0000003900067810 */ /* 0x000fe40007ffe0ff */
[----:B------:R-:W-:Y:S02]  /*4b10*/  FSEL R51, R51, -INF , !P2 ;  /* 0xff80000033337808 */ /* 0x000fe40005000000 */
[----:B------:R-:W-:-:S02]  /*4b20*/  FMNMX R4, R50, R13, !PT ;  /* 0x0000000d32047209 */ /* 0x000fc40007800000 */
[----:B------:R-:W-:Y:S02]  /*4b30*/  FSEL R44, R44, -INF , !P4 ;  /* 0xff8000002c2c7808 */ /* 0x000fe40006000000 */
[----:B------:R-:W-:Y:S02]  /*4b40*/  ISETP.GE.AND P4, PT, R6, UR23, PT ;  /* 0x0000001706007c0c */ /* 0x000fe4000bf86270 */
[----:B------:R-:W-:Y:S02]  /*4b50*/  FSEL R54, R54, -INF , !P5 ;  /* 0xff80000036367808 */ /* 0x000fe40006800000 */
[----:B------:R-:W-:Y:S02]  /*4b60*/  FMNMX R13, R51, R4, !PT ;  /* 0x00000004330d7209 */ /* 0x000fe40007800000 */
[----:B------:R-:W-:Y:S02]  /*4b70*/  FSEL R55, R55, -INF , !P4 ;  /* 0xff80000037377808 */ /* 0x000fe40006000000 */
[----:B------:R-:W-:-:S02]  /*4b80*/  FMNMX R4, R54, R13, !PT ;  /* 0x0000000d36047209 */ /* 0x000fc40007800000 */
[----:B------:R-:W-:Y:S02]  /*4b90*/  P2R R14, PR, RZ, 0x2 ;  /* 0x00000002ff0e7803 */ /* 0x000fe40000000000 */
[----:B------:R-:W-:Y:S02]  /*4ba0*/  FMNMX R10, R55, R4, !PT ;  /* 0x00000004370a7209 */ /* 0x000fe40007800000 */
[----:B------:R-:W-:Y:S02]  /*4bb0*/  FMNMX R4, R11, R8, !PT ;  /* 0x000000080b047209 */ /* 0x000fe40007800000 */
[----:B------:R-:W-:Y:S01]  /*4bc0*/  FSEL R45, R45, -INF , !P6 ;  /* 0xff8000002d2d7808 */ /* 0x000fe20007000000 */
[----:B------:R-:W1:Y:S01]  /*4bd0*/  SHFL.BFLY PT, R13, R10, 0x1, 0x1f ;  /* 0x0c201f000a0d7f89 */ /* 0x000e6200000e0000 */
[----:B------:R-:W-:Y:S02]  /*4be0*/  FSEL R48, R48, -INF , !P3 ;  /* 0xff80000030307808 */ /* 0x000fe40005800000 */
[----:B------:R-:W-:-:S02]  /*4bf0*/  FSEL R52, R52, -INF , !P5 ;  /* 0xff80000034347808 */ /* 0x000fc40006800000 */
[----:B------:R-:W-:Y:S02]  /*4c00*/  FSEL R49, R49, -INF , !P2 ;  /* 0xff80000031317808 */ /* 0x000fe40005000000 */
[----:B------:R-:W-:Y:S02]  /*4c10*/  FSEL R53, R53, -INF , !P4 ;  /* 0xff80000035357808 */ /* 0x000fe40006000000 */
[----:B-1----:R-:W-:-:S05]  /*4c20*/  FMNMX R12, R10, R13, !PT ;  /* 0x0000000d0a0c7209 */ /* 0x002fca0007800000 */
[----:B------:R-:W1:Y:S02]  /*4c30*/  SHFL.BFLY PT, R13, R12, 0x2, 0x1f ;  /* 0x0c401f000c0d7f89 */ /* 0x000e6400000e0000 */
[----:B-1----:R-:W-:Y:S02]  /*4c40*/  FMNMX R6, R12, R13, !PT ;  /* 0x0000000d0c067209 */ /* 0x002fe40007800000 */
[----:B------:R-:W-:Y:S02]  /*4c50*/  FMNMX R13, R25, R4, !PT ;  /* 0x00000004190d7209 */ /* 0x000fe40007800000 */
[----:B------:R-:W-:Y:S02]  /*4c60*/  FSETP.NEU.AND P1, PT, R6, -INF , PT ;  /* 0xff8000000600780b */ /* 0x000fe40003f2d000 */
[----:B------:R-:W-:Y:S02]  /*4c70*/  FMNMX R4, R28, R13, !PT ;  /* 0x0000000d1c047209 */ /* 0x000fe40007800000 */
[----:B------:R-:W-:-:S02]  /*4c80*/  FSEL R16, R6, RZ, P1 ;  /* 0x000000ff06107208 */ /* 0x000fc40000800000 */
[----:B------:R-:W-:Y:S02]  /*4c90*/  FMNMX R13, R29, R4, !PT ;  /* 0x000000041d0d7209 */ /* 0x000fe40007800000 */
[----:B------:R-:W-:Y:S01]  /*4ca0*/  ISETP.NE.AND P1, PT, R14, RZ, PT ;  /* 0x000000ff0e00720c */ /* 0x000fe20003f25270 */
[----:B------:R-:W-:Y:S01]  /*4cb0*/  FMUL R10, R16, UR21 ;  /* 0x00000015100a7c20 */ /* 0x000fe20008400000 */
[----:B------:R-:W-:Y:S01]  /*4cc0*/  FMNMX R4, R32, R13, !PT ;  /* 0x0000000d20047209 */ /* 0x000fe20007800000 */
[----:B------:R-:W-:Y:S02]  /*4cd0*/  FADD R16, -R16, R9 ;  /* 0x0000000910107221 */ /* 0x000fe40000000100 */
        /* <DEDUP_REMOVED lines=26> */
[----:B------:R-:W1:Y:S01]  /*4e80*/  MUFU.EX2 R26, R26 ;  /* 0x0000001a001a7308 */ /* 0x000e620000000800 */
[--C-:B------:R-:W-:Y:S01]  /*4e90*/  FFMA R15, R51, UR21, -R10.reuse ;  /* 0x00000015330f7c23 */ /* 0x100fe2000800080a */
[----:B------:R-:W-:Y:S01]  /*4ea0*/  @!P5 FMUL R31, R31, 0.5 ;  /* 0x3f0000001f1fd820 */ /* 0x000fe20000400000 */
[----:B------:R-:W-:Y:S01]  /*4eb0*/  FMNMX R4, R48, R13, !PT ;  /* 0x0000000d30047209 */ /* 0x000fe20007800000 */
[--C-:B------:R-:W-:Y:S01]  /*4ec0*/  FFMA R50, R50, UR21, -R10.reuse ;  /* 0x0000001532327c23 */ /* 0x100fe2000800080a */
[--C-:B------:R-:W-:Y:S01]  /*4ed0*/  FFMA R54, R54, UR21, -R10.reuse ;  /* 0x0000001536367c23 */ /* 0x100fe2000800080a */
[----:B------:R-:W-:Y:S01]  /*4ee0*/  @!P2 FMUL R30, R30, 0.5 ;  /* 0x3f0000001e1ea820 */ /* 0x000fe20000400000 */
[----:B------:R-:W-:Y:S01]  /*4ef0*/  FMNMX R13, R49, R4, !PT ;  /* 0x00000004310d7209 */ /* 0x000fe20007800000 */
[----:B------:R-:W2:Y:S01]  /*4f00*/  MUFU.EX2 R27, R27 ;  /* 0x0000001b001b7308 */ /* 0x000ea20000000800 */
[----:B------:R-:W-:Y:S01]  /*4f10*/  FFMA R17, R55, UR21, -R10 ;  /* 0x0000001537117c23 */ /* 0x000fe2000800080a */
[----:B------:R-:W-:Y:S01]  /*4f20*/  @!P4 FMUL R34, R34, 0.5 ;  /* 0x3f0000002222c820 */ /* 0x000fe20000400000 */
[----:B------:R-:W-:Y:S01]  /*4f30*/  FMNMX R4, R52, R13, !PT ;  /* 0x0000000d34047209 */ /* 0x000fe20007800000 */
[----:B------:R-:W-:-:S03]  /*4f40*/  FMUL R16, R16, UR21 ;  /* 0x0000001510107c20 */ /* 0x000fc60008400000 */
[----:B------:R-:W-:Y:S01]  /*4f50*/  FMNMX R4, R53, R4, !PT ;  /* 0x0000000435047209 */ /* 0x000fe20007800000 */
[----:B------:R-:W3:Y:S01]  /*4f60*/  MUFU.EX2 R31, R31 ;  /* 0x0000001f001f7308 */ /* 0x000ee20000000800 */
[----:B-1----:R-:W-:Y:S01]  /*4f70*/  @!P6 FMUL R26, R26, R26 ;  /* 0x0000001a1a1ae220 */ /* 0x002fe20000400000 */
[----:B------:R-:W-:Y:S02]  /*4f80*/  FSETP.GEU.AND P6, PT, R35, -126, PT ;  /* 0xc2fc00002300780b */ /* 0x000fe40003fce000 */
[----:B------:R-:W1:Y:S04]  /*4f90*/  SHFL.BFLY PT, R13, R4, 0x1, 0x1f ;  /* 0x0c201f00040d7f89 */ /* 0x000e6800000e0000 */
[----:B------:R-:W4:Y:S01]  /*4fa0*/  MUFU.EX2 R30, R30 ;  /* 0x0000001e001e7308 */ /* 0x000f220000000800 */
[----:B--2---:R-:W-:Y:S01]  /*4fb0*/  @!P3 FMUL R27, R27, R27 ;  /* 0x0000001b1b1bb220 */ /* 0x004fe20000400000 */
[----:B------:R-:W-:-:S04]  /*4fc0*/  FSETP.GEU.AND P3, PT, R38, -126, PT ;  /* 0xc2fc00002600780b */ /* 0x000fc80003f6e000 */
[----:B------:R-:W-:Y:S01]  /*4fd0*/  F2FP.F16.F32.PACK_AB R81, R27, R26 ;  /* 0x0000001a1b51723e */ /* 0x000fe200000000ff */
[----:B------:R-:W-:Y:S01]  /*4fe0*/  @!P6 FMUL R35, R35, 0.5 ;  /* 0x3f0000002323e820 */ /* 0x000fe20000400000 */
[----:B------:R-:W2:Y:S01]  /*4ff0*/  MUFU.EX2 R34, R34 ;  /* 0x0000002200227308 */ /* 0x000ea20000000800 */
[----:B---3--:R-:W-:Y:S01]  /*5000*/  @!P5 FMUL R31, R31, R31 ;  /* 0x0000001f1f1fd220 */ /* 0x008fe20000400000 */
[----:B------:R-:W-:-:S05]  /*5010*/  FSETP.GEU.AND P5, PT, R42, -126, PT ;  /* 0xc2fc00002a00780b */ /* 0x000fca0003fae000 */
[----:B------:R-:W-:Y:S01]  /*5020*/  @!P3 FMUL R38, R38, 0.5 ;  /* 0x3f0000002626b820 */ /* 0x000fe20000400000 */
[----:B------:R-:W3:Y:S01]  /*5030*/  MUFU.EX2 R35, R35 ;  /* 0x0000002300237308 */ /* 0x000ee20000000800 */
[----:B----4-:R-:W-:Y:S01]  /*5040*/  @!P2 FMUL R30, R30, R30 ;  /* 0x0000001e1e1ea220 */ /* 0x010fe20000400000 */
[----:B------:R-:W-:Y:S02]  /*5050*/  FSETP.GEU.AND P2, PT, R39, -126, PT ;  /* 0xc2fc00002700780b */ /* 0x000fe40003f4e000 */
[----:B-1----:R-:W-:Y:S02]  /*5060*/  FMNMX R4, R4, R13, !PT ;  /* 0x0000000d04047209 */ /* 0x002fe40007800000 */
[----:B------:R-:W-:Y:S01]  /*5070*/  F2FP.F16.F32.PACK_AB R83, R31, R30 ;  /* 0x0000001e1f53723e */ /* 0x000fe200000000ff */
[----:B------:R-:W-:Y:S01]  /*5080*/  @!P5 FMUL R42, R42, 0.5 ;  /* 0x3f0000002a2ad820 */ /* 0x000fe20000400000 */
[----:B------:R-:W1:Y:S01]  /*5090*/  MUFU.EX2 R38, R38 ;  /* 0x0000002600267308 */ /* 0x000e620000000800 */
[----:B--2---:R-:W-:Y:S01]  /*50a0*/  @!P4 FMUL R34, R34, R34 ;  /* 0x000000222222c220 */ /* 0x004fe20000400000 */
[----:B------:R-:W-:Y:S01]  /*50b0*/  FSETP.GEU.AND P4, PT, R12, -126, PT ;  /* 0xc2fc00000c00780b */ /* 0x000fe20003f8e000 */
[----:B------:R-:W2:Y:S04]  /*50c0*/  SHFL.BFLY PT, R13, R4, 0x2, 0x1f ;  /* 0x0c401f00040d7f89 */ /* 0x000ea800000e0000 */
[----:B------:R-:W-:Y:S01]  /*50d0*/  @!P2 FMUL R39, R39, 0.5 ;  /* 0x3f0000002727a820 */ /* 0x000fe20000400000 */
[----:B------:R-:W4:Y:S01]  /*50e0*/  MUFU.EX2 R43, R42 ;  /* 0x0000002a002b7308 */ /* 0x000f220000000800 */
[----:B---3--:R-:W-:Y:S01]  /*50f0*/  @!P6 FMUL R35, R35, R35 ;  /* 0x000000232323e220 */ /* 0x008fe20000400000 */
[----:B------:R-:W-:-:S04]  /*5100*/  FSETP.GEU.AND P6, PT, R46, -126, PT ;  /* 0xc2fc00002e00780b */ /* 0x000fc80003fce000 */
[----:B------:R-:W-:Y:S01]  /*5110*/  F2FP.F16.F32.PACK_AB R85, R35, R34 ;  /* 0x000000222355723e */ /* 0x000fe200000000ff */
[----:B------:R-:W-:Y:S01]  /*5120*/  @!P4 FMUL R12, R12, 0.5 ;  /* 0x3f0000000c0cc820 */ /* 0x000fe20000400000 */
[----:B------:R-:W3:Y:S01]  /*5130*/  MUFU.EX2 R39, R39 ;  /* 0x0000002700277308 */ /* 0x000ee20000000800 */
[----:B-1----:R-:W-:Y:S01]  /*5140*/  @!P3 FMUL R38, R38, R38 ;  /* 0x000000262626b220 */ /* 0x002fe20000400000 */
[----:B------:R-:W-:-:S05]  /*5150*/  FSETP.GEU.AND P3, PT, R14, -126, PT ;  /* 0xc2fc00000e00780b */ /* 0x000fca0003f6e000 */
[----:B------:R-:W-:Y:S01]  /*5160*/  @!P6 FMUL R46, R46, 0.5 ;  /* 0x3f0000002e2ee820 */ /* 0x000fe20000400000 */
[----:B------:R-:W1:Y:S01]  /*5170*/  MUFU.EX2 R24, R12 ;  /* 0x0000000c00187308 */ /* 0x000e620000000800 */
[----:B----4-:R-:W-:Y:S01]  /*5180*/  @!P5 FMUL R43, R43, R43 ;  /* 0x0000002b2b2bd220 */ /* 0x010fe20000400000 */
[----:B------:R-:W-:Y:S02]  /*5190*/  FSETP.GEU.AND P5, PT, R15, -126, PT ;  /* 0xc2fc00000f00780b */ /* 0x000fe40003fae000 */
[----:B--2---:R-:W-:Y:S01]  /*51a0*/  FMNMX R4, R4, R13, !PT ;  /* 0x0000000d04047209 */ /* 0x004fe20007800000 */
[----:B------:R-:W-:Y:S02]  /*51b0*/  FADD R18, R26, R43 ;  /* 0x0000002b1a127221 */ /* 0x000fe40000000000 */
[----:B------:R-:W-:Y:S01]  /*51c0*/  @!P3 FMUL R14, R14, 0.5 ;  /* 0x3f0000000e0eb820 */ /* 0x000fe20000400000 */
[----:B------:R-:W2:Y:S01]  /*51d0*/  MUFU.EX2 R47, R46 ;  /* 0x0000002e002f7308 */ /* 0x000ea20000000800 */
[----:B---3--:R-:W-:Y:S01]  /*51e0*/  @!P2 FMUL R39, R39, R39 ;  /* 0x000000272727a220 */ /* 0x008fe20000400000 */
[----:B------:R-:W-:-:S04]  /*51f0*/  FSETP.GEU.AND P2, PT, R50, -126, PT ;  /* 0xc2fc00003200780b */ /* 0x000fc80003f4e000 */
[----:B------:R-:W-:Y:S01]  /*5200*/  F2FP.F16.F32.PACK_AB R87, R39, R38 ;  /* 0x000000262757723e */ /* 0x000fe200000000ff */
[----:B------:R-:W-:Y:S01]  /*5210*/  @!P5 FMUL R15, R15, 0.5 ;  /* 0x3f0000000f0fd820 */ /* 0x000fe20000400000 */
[----:B------:R-:W3:Y:S01]  /*5220*/  MUFU.EX2 R42, R14 ;  /* 0x0000000e002a7308 */ /* 0x000ee20000000800 */
[----:B-1----:R-:W-:Y:S01]  /*5230*/  @!P4 FMUL R24, R24, R24 ;  /* 0x000000181818c220 */ /* 0x002fe20000400000 */
[----:B------:R-:W-:-:S04]  /*5240*/  FSETP.NEU.AND P4, PT, R4, -INF , PT ;  /* 0xff8000000400780b */ /* 0x000fc80003f8d000 */
[----:B------:R-:W-:Y:S01]  /*5250*/  FSEL R13, R4, RZ, P4 ;  /* 0x000000ff040d7208 */ /* 0x000fe20002000000 */
[----:B------:R-:W-:Y:S01]  /*5260*/  @!P2 FMUL R50, R50, 0.5 ;  /* 0x3f0000003232a820 */ /* 0x000fe20000400000 */
[----:B------:R-:W1:Y:S01]  /*5270*/  MUFU.EX2 R46, R15 ;  /* 0x0000000f002e7308 */ /* 0x000e620000000800 */
[----:B--2---:R-:W-:Y:S01]  /*5280*/  @!P6 FMUL R47, R47, R47 ;  /* 0x0000002f2f2fe220 */ /* 0x004fe20000400000 */
[----:B------:R-:W-:Y:S01]  /*5290*/  FSETP.GEU.AND P4, PT, R54, -126, PT ;  /* 0xc2fc00003600780b */ /* 0x000fe20003f8e000 */
[----:B------:R-:W-:Y:S01]  /*52a0*/  FMUL R10, R13, UR21 ;  /* 0x000000150d0a7c20 */ /* 0x000fe20008400000 */
[----:B------:R-:W-:Y:S01]  /*52b0*/  FSETP.GEU.AND P6, PT, R17, -126, PT ;  /* 0xc2fc00001100780b */ /* 0x000fe20003fce000 */
[----:B------:R-:W-:Y:S02]  /*52c0*/  FADD R13, -R13, R8 ;  /* 0x000000080d0d7221 */ /* 0x000fe40000000100 */
[--C-:B------:R-:W-:Y:S01]  /*52d0*/  FFMA R11, R11, UR21, -R10.reuse ;  /* 0x000000150b0b7c23 */ /* 0x100fe2000800080a */
[----:B------:R-:W2:Y:S01]  /*52e0*/  MUFU.EX2 R51, R50 ;  /* 0x0000003200337308 */ /* 0x000ea20000000800 */
[----:B---3--:R-:W-:Y:S01]  /*52f0*/  @!P3 FMUL R42, R42, R42 ;  /* 0x0000002a2a2ab220 */ /* 0x008fe20000400000 */
[--C-:B------:R-:W-:Y:S01]  /*5300*/  FFMA R28, R28, UR21, -R10.reuse ;  /* 0x000000151c1c7c23 */ /* 0x100fe2000800080a */
[--C-:B------:R-:W-:Y:S01]  /*5310*/  FFMA R25, R25, UR21, -R10.reuse ;  /* 0x0000001519197c23 */ /* 0x100fe2000800080a */
[----:B------:R-:W-:Y:S01]  /*5320*/  FSETP.GEU.AND P3, PT, R11, -126, PT ;  /* 0xc2fc00000b00780b */ /* 0x000fe20003f6e000 */
[--C-:B------:R-:W-:Y:S01]  /*5330*/  FFMA R29, R29, UR21, -R10.reuse ;  /* 0x000000151d1d7c23 */ /* 0x100fe2000800080a */
[--C-:B------:R-:W-:Y:S01]  /*5340*/  FFMA R32, R32, UR21, -R10.reuse ;  /* 0x0000001520207c23 */ /* 0x100fe2000800080a */
[----:B------:R-:W-:Y:S01]  /*5350*/  @!P4 FMUL R54, R54, 0.5 ;  /* 0x3f0000003636c820 */ /* 0x000fe20000400000 */
[--C-:B------:R-:W-:Y:S01]  /*5360*/  FFMA R33, R33, UR21, -R10.reuse ;  /* 0x0000001521217c23 */ /* 0x100fe2000800080a */
[----:B------:R-:W-:Y:S01]  /*5370*/  @!P6 FMUL R17, R17, 0.5 ;  /* 0x3f0000001111e820 */ /* 0x000fe20000400000 */
[----:B-1----:R-:W-:Y:S01]  /*5380*/  @!P5 FMUL R46, R46, R46 ;  /* 0x0000002e2e2ed220 */ /* 0x002fe20000400000 */
[----:B------:R-:W-:Y:S01]  /*5390*/  FSETP.GEU.AND P5, PT, R28, -126, PT ;  /* 0xc2fc00001c00780b */ /* 0x000fe20003fae000 */
[----:B------:R-:W1:Y:S01]  /*53a0*/  MUFU.EX2 R55, R54 ;  /* 0x0000003600377308 */ /* 0x000e620000000800 */
[--C-:B------:R-:W-:Y:S01]  /*53b0*/  FFMA R37, R37, UR21, -R10.reuse ;  /* 0x0000001525257c23 */ /* 0x100fe2000800080a */
[--C-:B------:R-:W-:Y:S01]  /*53c0*/  FFMA R36, R36, UR21, -R10.reuse ;  /* 0x0000001524247c23 */ /* 0x100fe2000800080a */
[--C-:B------:R-:W-:Y:S01]  /*53d0*/  FFMA R40, R40, UR21, -R10.reuse ;  /* 0x0000001528287c23 */ /* 0x100fe2000800080a */
[--C-:B------:R-:W-:Y:S01]  /*53e0*/  FFMA R41, R41, UR21, -R10.reuse ;  /* 0x0000001529297c23 */ /* 0x100fe2000800080a */
[----:B------:R-:W-:Y:S01]  /*53f0*/  @!P3 FMUL R11, R11, 0.5 ;  /* 0x3f0000000b0bb820 */ /* 0x000fe20000400000 */
[----:B--2---:R-:W-:Y:S01]  /*5400*/  @!P2 FMUL R51, R51, R51 ;  /* 0x000000333333a220 */ /* 0x004fe20000400000 */
        /* <DEDUP_REMOVED lines=8> */
[----:B------:R-:W-:Y:S01]  /*5490*/  FFMA R53, R53, UR21, -R10 ;  /* 0x0000001535357c23 */ /* 0x000fe2000800080a */
[----:B------:R-:W3:Y:S01]  /*54a0*/  MUFU.EX2 R11, R11 ;  /* 0x0000000b000b7308 */ /* 0x000ee20000000800 */
[----:B-1----:R-:W-:Y:S01]  /*54b0*/  @!P4 FMUL R55, R55, R55 ;  /* 0x000000373737c220 */ /* 0x002fe20000400000 */
[----:B------:R-:W-:Y:S01]  /*54c0*/  FSETP.GEU.AND P4, PT, R29, -126, PT ;  /* 0xc2fc00001d00780b */ /* 0x000fe20003f8e000 */
[----:B------:R-:W-:Y:S01]  /*54d0*/  FMUL R13, R13, UR21 ;  /* 0x000000150d0d7c20 */ /* 0x000fe20008400000 */
[----:B------:R-:W-:Y:S01]  /*54e0*/  @!P2 FMUL R25, R25, 0.5 ;  /* 0x3f0000001919a820 */ /* 0x000fe20000400000 */
[----:B------:R-:W-:Y:S01]  /*54f0*/  FADD R19, R34, R51 ;  /* 0x0000003322137221 */ /* 0x000fe20000000000 */
[----:B------:R-:W-:Y:S01]  /*5500*/  FADD R22, R38, R55 ;  /* 0x0000003726167221 */ /* 0x000fe20000000000 */
[----:B------:R-:W-:Y:S01]  /*5510*/  FADD R21, R35, R46 ;  /* 0x0000002e23157221 */ /* 0x000fe20000000000 */
[----:B------:R-:W1:Y:S01]  /*5520*/  MUFU.EX2 R28, R28 ;  /* 0x0000001c001c7308 */ /* 0x000e620000000800 */
[----:B--2---:R-:W-:Y:S01]  /*5530*/  @!P6 FMUL R50, R50, R50 ;  /* 0x000000323232e220 */ /* 0x004fe20000400000 */
[----:B------:R-:W-:Y:S01]  /*5540*/  FSETP.GEU.AND P6, PT, R32, -126, PT ;  /* 0xc2fc00002000780b */ /* 0x000fe20003fce000 */
[----:B------:R-:W-:Y:S01]  /*5550*/  FADD R20, R31, R42 ;  /* 0x0000002a1f147221 */ /* 0x000fe20000000000 */
[----:B------:R-:W-:Y:S01]  /*5560*/  F2FP.F16.F32.PACK_AB R31, R42, R47 ;  /* 0x0000002f2a1f723e */ /* 0x000fe200000000ff */
[----:B------:R-:W-:-:S02]  /*5570*/  FADD R23, R39, R50 ;  /* 0x0000003227177221 */ /* 0x000fc40000000000 */
        /* <DEDUP_REMOVED lines=11> */
[----:B------:R-:W-:-:S04]  /*5630*/  FSETP.GEU.AND P2, PT, R36, -126, PT ;  /* 0xc2fc00002400780b */ /* 0x000fc80003f4e000 */
[----:B------:R-:W-:Y:S01]  /*5640*/  F2FP.F16.F32.PACK_AB R80, R12, R11 ;  /* 0x0000000b0c50723e */ /* 0x000fe200000000ff */
        /* <DEDUP_REMOVED lines=32> */
[----:B------:R3:W4:Y:S01]  /*5850*/  MUFU.EX2 R14, R45 ;  /* 0x0000002d000e7308 */ /* 0x0007220000000800 */
[----:B-1----:R-:W-:Y:S01]  /*5860*/  @!P3 FMUL R15, R15, R15 ;  /* 0x0000000f0f0fb220 */ /* 0x002fe20000400000 */
[----:B------:R-:W-:-:S05]  /*5870*/  FSETP.GEU.AND P3, PT, R53, -126, PT ;  /* 0xc2fc00003500780b */ /* 0x000fca0003f6e000 */
[----:B------:R-:W-:Y:S01]  /*5880*/  @!P6 FMUL R52, R52, 0.5 ;  /* 0x3f0000003434e820 */ /* 0x000fe20000400000 */
[----:B------:R1:W5:Y:S01]  /*5890*/  MUFU.EX2 R10, R49 ;  /* 0x00000031000a7308 */ /* 0x0003620000000800 */
[----:B--2---:R-:W-:Y:S01]  /*58a0*/  @!P5 FMUL R17, R17, R17 ;  /* 0x000000111111d220 */ /* 0x004fe20000400000 */
[----:B------:R-:W-:Y:S01]  /*58b0*/  FSETP.GEU.AND P5, PT, R13, -126, PT ;  /* 0xc2fc00000d00780b */ /* 0x000fe20003fae000 */
[----:B---3--:R-:W-:Y:S01]  /*58c0*/  FADD R45, R18, R19 ;  /* 0x00000013122d7221 */ /* 0x008fe20000000000 */
[----:B------:R-:W-:Y:S01]  /*58d0*/  FADD R19, R30, R47 ;  /* 0x0000002f1e137221 */ /* 0x000fe20000000000 */
[----:B------:R-:W-:Y:S02]  /*58e0*/  FADD R18, R27, R24 ;  /* 0x000000181b127221 */ /* 0x000fe40000000000 */
[----:B------:R-:W-:Y:S01]  /*58f0*/  @!P3 FMUL R53, R53, 0.5 ;  /* 0x3f0000003535b820 */ /* 0x000fe20000400000 */
[----:B------:R2:W3:Y:S01]  /*5900*/  MUFU.EX2 R9, R52 ;  /* 0x0000003400097308 */ /* 0x0004e20000000800 */
[----:B----4-:R-:W-:Y:S01]  /*5910*/  @!P2 FMUL R14, R14, R14 ;  /* 0x0000000e0e0ea220 */ /* 0x010fe20000400000 */
[----:B------:R-:W-:Y:S01]  /*5920*/  FSETP.GEU.AND P2, PT, R16, -126, PT ;  /* 0xc2fc00001000780b */ /* 0x000fe20003f4e000 */
[----:B------:R-:W-:Y:S01]  /*5930*/  FADD R48, R18, R21 ;  /* 0x0000001512307221 */ /* 0x000fe20000000000 */
[----:B-1----:R-:W-:Y:S01]  /*5940*/  FADD R49, R20, R23 ;  /* 0x0000001714317221 */ /* 0x002fe20000000000 */
[----:B------:R-:W-:Y:S01]  /*5950*/  FADD R18, R12, R41 ;  /* 0x000000290c127221 */ /* 0x000fe20000000000 */
[----:B------:R-:W-:Y:S01]  /*5960*/  FADD R20, R29, R14 ;  /* 0x0000000e1d147221 */ /* 0x000fe20000000000 */
[----:B------:R-:W-:Y:S01]  /*5970*/  @!P5 FMUL R13, R13, 0.5 ;  /* 0x3f0000000d0dd820 */ /* 0x000fe20000400000 */
[----:B------:R-:W1:Y:S01]  /*5980*/  MUFU.EX2 R8, R53 ;  /* 0x0000003500087308 */ /* 0x000e620000000800 */
[----:B-----5:R-:W-:Y:S01]  /*5990*/  @!P4 FMUL R10, R10, R10 ;  /* 0x0000000a0a0ac220 */ /* 0x020fe20000400000 */
[----:B--2---:R-:W-:Y:S01]  /*59a0*/  FADD R52, R19, R22 ;  /* 0x0000001613347221 */ /* 0x004fe20000000000 */
[----:B------:R-:W-:Y:S01]  /*59b0*/  FADD R21, R32, R17 ;  /* 0x0000001120157221 */ /* 0x000fe20000000000 */
[----:B------:R-:W-:Y:S01]  /*59c0*/  FADD R19, R28, R15 ;  /* 0x0000000f1c137221 */ /* 0x000fe20000000000 */
[----:B------:R-:W-:Y:S01]  /*59d0*/  FADD R23, R33, R10 ;  /* 0x0000000a21177221 */ /* 0x000fe20000000000 */
[----:B------:R-:W-:Y:S01]  /*59e0*/  FADD R45, R45, R52 ;  /* 0x000000342d2d7221 */ /* 0x000fe20000000000 */
[----:B------:R-:W-:Y:S01]  /*59f0*/  @!P2 FMUL R16, R16, 0.5 ;  /* 0x3f0000001010a820 */ /* 0x000fe20000400000 */
[----:B------:R-:W2:Y:S01]  /*5a00*/  MUFU.EX2 R13, R13 ;  /* 0x0000000d000d7308 */ /* 0x000ea20000000800 */
[----:B---3--:R-:W-:Y:S01]  /*5a10*/  @!P6 FMUL R9, R9, R9 ;  /* 0x000000090909e220 */ /* 0x008fe20000400000 */
[----:B------:R-:W-:Y:S01]  /*5a20*/  FADD R18, R18, R23 ;  /* 0x0000001712127221 */ /* 0x000fe20000000000 */
[----:B------:R-:W-:Y:S01]  /*5a30*/  FADD R48, R48, R49 ;  /* 0x0000003130307221 */ /* 0x000fe20000000000 */
[----:B------:R-:W-:Y:S01]  /*5a40*/  F2FP.F16.F32.PACK_AB R28, R41, R40 ;  /* 0x00000028291c723e */ /* 0x000fe200000000ff */
[----:B------:R-:W-:Y:S01]  /*5a50*/  FADD R22, R36, R9 ;  /* 0x0000000924167221 */ /* 0x000fe20000000000 */
[----:B------:R-:W-:Y:S01]  /*5a60*/  F2FP.F16.F32.PACK_AB R29, R24, R43 ;  /* 0x0000002b181d723e */ /* 0x000fe200000000ff */
[----:B------:R-:W-:Y:S01]  /*5a70*/  FADD R45, R45, R48 ;  /* 0x000000302d2d7221 */ /* 0x000fe20000000000 */
[----:B------:R3:W4:Y:S01]  /*5a80*/  MUFU.EX2 R44, R16 ;  /* 0x00000010002c7308 */ /* 0x0007220000000800 */
[----:B-1----:R-:W-:Y:S01]  /*5a90*/  @!P3 FMUL R8, R8, R8 ;  /* 0x000000080808b220 */ /* 0x002fe20000400000 */
[----:B------:R-:W-:Y:S01]  /*5aa0*/  FADD R19, R19, R22 ;  /* 0x0000001613137221 */ /* 0x000fe20000000000 */
[----:B------:R-:W-:-:S02]  /*5ab0*/  F2FP.F16.F32.PACK_AB R30, R14, R15 ;  /* 0x0000000f0e1e723e */ /* 0x000fc400000000ff */
[----:B------:R-:W-:Y:S01]  /*5ac0*/  FADD R25, R37, R8 ;  /* 0x0000000825197221 */ /* 0x000fe20000000000 */
[----:B------:R-:W-:Y:S02]  /*5ad0*/  F2FP.F16.F32.PACK_AB R52, R10, R17 ;  /* 0x000000110a34723e */ /* 0x000fe400000000ff */
[----:B------:R-:W-:Y:S01]  /*5ae0*/  F2FP.F16.F32.PACK_AB R53, R46, R51 ;  /* 0x000000332e35723e */ /* 0x000fe200000000ff */
[----:B---3--:R-:W-:Y:S01]  /*5af0*/  FADD R16, R11, R40 ;  /* 0x000000280b107221 */ /* 0x008fe20000000000 */
[----:B------:R-:W-:Y:S01]  /*5b00*/  FADD R25, R20, R25 ;  /* 0x0000001914197221 */ /* 0x000fe20000000000 */
[----:B--2---:R-:W-:Y:S01]  /*5b10*/  @!P5 FMUL R13, R13, R13 ;  /* 0x0000000d0d0dd220 */ /* 0x004fe20000400000 */
[----:B------:R-:W-:Y:S01]  /*5b20*/  F2FP.F16.F32.PACK_AB R54, R8, R9 ;  /* 0x000000090836723e */ /* 0x000fe200000000ff */
[----:B------:R-:W-:Y:S01]  /*5b30*/  FADD R16, R16, R21 ;  /* 0x0000001510107221 */ /* 0x000fe20000000000 */
[----:B------:R-:W-:Y:S01]  /*5b40*/  FADD R25, R18, R25 ;  /* 0x0000001912197221 */ /* 0x000fe20000000000 */
[----:B------:R-:W-:Y:S01]  /*5b50*/  SHF.L.U32 R18, R7, 0x1f, RZ ;  /* 0x0000001f07127819 */ /* 0x000fe200000006ff */
[-C--:B------:R-:W-:Y:S01]  /*5b60*/  FMUL R72, R72, R13.reuse ;  /* 0x0000000d48487220 */ /* 0x080fe20000400000 */
[----:B------:R-:W-:Y:S01]  /*5b70*/  FADD R16, R16, R19 ;  /* 0x0000001310107221 */ /* 0x000fe20000000000 */
[----:B----4-:R-:W-:Y:S01]  /*5b80*/  @!P2 FMUL R44, R44, R44 ;  /* 0x0000002c2c2ca220 */ /* 0x010fe20000400000 */
[----:B------:R1:W2:Y:S01]  /*5b90*/  SYNCS.PHASECHK.TRANS64.TRYWAIT P2, [UR7+0xa800], R18 ;  /* 0x00a80012ff0075a7 */ /* 0x0002a20008040147 */
[----:B------:R-:W-:Y:S01]  /*5ba0*/  FMUL R73, R73, R13 ;  /* 0x0000000d49497220 */ /* 0x000fe20000400000 */
[----:B------:R-:W-:Y:S01]  /*5bb0*/  FADD R16, R16, R25 ;  /* 0x0000001910107221 */ /* 0x000fe20000000000 */
[----:B------:R-:W-:Y:S01]  /*5bc0*/  FFMA R5, R44, R5, R45 ;  /* 0x000000052c057223 */ /* 0x000fe2000000002d */
[-C--:B------:R-:W-:Y:S01]  /*5bd0*/  FMUL R74, R74, R44.reuse ;  /* 0x0000002c4a4a7220 */ /* 0x080fe20000400000 */
[----:B------:R-:W-:Y:S01]  /*5be0*/  FMUL R75, R75, R44 ;  /* 0x0000002c4b4b7220 */ /* 0x000fe20000400000 */
        /* <DEDUP_REMOVED lines=21> */
[----:B-1----:R-:W-:Y:S06]  /*5d40*/  @!P0 BRA `(.L_x_39) ;  /* 0x0000000000048947 */ /* 0x002fec0003800000 */
[----:B------:R-:W-:Y:S01]  /*5d50*/  BPT.TRAP 0x1 ;  /* 0x000000040000795c */ /* 0x000fe20000300000 */
.L_x_39:
[----:B--2---:R-:W-:Y:S05]  /*5d60*/  @P2 BRA `(.L_x_40) ;  /* 0x0000000000082947 */ /* 0x004fea0003800000 */
[----:B------:R-:W1:Y:S02]  /*5d70*/  SYNCS.PHASECHK.TRANS64.TRYWAIT P2, [UR7+0xa800], R18 ;  /* 0x00a80012ff0075a7 */ /* 0x000e640008040147 */
[----:B-1----:R-:W-:Y:S05]  /*5d80*/  @!P2 BRA `(.L_x_41) ;  /* 0x00000030007ca947 */ /* 0x002fea0003800000 */
.L_x_40:
        /* <DEDUP_REMOVED lines=9> */
[----:B------:R-:W-:-:S02]  /*5e20*/  UMOV UR11, 0xc0000010 ;  /* 0xc0000010000b7882 */ /* 0x000fc40000000000 */
        /* <DEDUP_REMOVED lines=59> */
.L_x_42:
[----:B------:R-:W-:-:S04]  /*61e0*/  ULEA UR7, UR17, UR36, 0x3 ;  /* 0x0000002411077291 */ /* 0x000fc8000f8e183f */
[----:B------:R-:W-:-:S04]  /*61f0*/  UIADD3 UR7, UR7, 0xa828, URZ ;  /* 0x0000a82807077890 */ /* 0x000fc8000fffe03f */
[----:B------:R-:W-:-:S09]  /*6200*/  UPRMT UR7, URZ, 0x654, UR7 ;  /* 0x000006543f077896 */ /* 0x000fd20008000007 */
[----:B------:R-:W-:Y:S01]  /*6210*/  SYNCS.ARRIVE.TRANS64.RED.A1T0 RZ, [UR7], RZ ;  /* 0x000000ffffff79a7 */ /* 0x000fe20008100407 */
[----:B------:R-:W-:Y:S05]  /*6220*/  @P1 BRA `(.L_x_43) ;  /* 0x0000000000041947 */ /* 0x000fea0003800000 */
[----:B------:R-:W-:Y:S01]  /*6230*/  BPT.TRAP 0x1 ;  /* 0x000000040000795c */ /* 0x000fe20000300000 */
.L_x_43:
[----:B------:R-:W-:-:S04]  /*6240*/  UIADD3 UR17, UR17, 0x1, URZ ;  /* 0x0000000111117890 */ /* 0x000fc8000fffe03f */
[----:B------:R-:W-:-:S04]  /*6250*/  UISETP.NE.AND UP0, UPT, UR17, 0x5, UPT ;  /* 0x000000051100788c */ /* 0x000fc8000bf05270 */
[----:B------:R-:W-:Y:S01]  /*6260*/  USEL UR17, UR17, URZ, UP0 ;  /* 0x0000003f11117287 */ /* 0x000fe20008000000 */
[----:B------:R-:W-:Y:S11]  /*6270*/  @!P0 BRA `(.L_x_44) ;  /* 0x0000000000048947 */ /* 0x000ff60003800000 */
[----:B------:R-:W-:Y:S01]  /*6280*/  BPT.TRAP 0x1 ;  /* 0x000000040000795c */ /* 0x000fe20000300000 */
.L_x_44:
[----:B------:R-:W-:-:S04]  /*6290*/  ULEA UR7, UR17, UR36, 0x3 ;  /* 0x0000002411077291 */ /* 0x000fc8000f8e183f */
[----:B------:R-:W-:-:S04]  /*62a0*/  UIADD3 UR7, UR7, 0xa828, URZ ;  /* 0x0000a82807077890 */ /* 0x000fc8000fffe03f */
[----:B------:R-:W-:-:S09]  /*62b0*/  UPRMT UR7, URZ, 0x654, UR7 ;  /* 0x000006543f077896 */ /* 0x000fd20008000007 */
[----:B------:R-:W-:Y:S01]  /*62c0*/  SYNCS.ARRIVE.TRANS64.RED.A1T0 RZ, [UR7], RZ ;  /* 0x000000ffffff79a7 */ /* 0x000fe20008100407 */
[----:B------:R-:W-:Y:S05]  /*62d0*/  @P1 BRA `(.L_x_45) ;  /* 0x0000000000041947 */ /* 0x000fea0003800000 */
[----:B------:R-:W-:Y:S01]  /*62e0*/  BPT.TRAP 0x1 ;  /* 0x000000040000795c */ /* 0x000fe20000300000 */
.L_x_45:
        /* <DEDUP_REMOVED lines=9> */
[----:B-1----:R-:W-:Y:S01]  /*6380*/  IMAD.MOV.U32 R9, RZ, RZ, R6 ;  /* 0x000000ffff097224 */ /* 0x002fe200078e0006 */
[----:B------:R-:W-:-:S02]  /*6390*/  USEL UR17, UR17, URZ, UP0 ;  /* 0x0000003f11117287 */ /* 0x000fc40008000000 */
[----:B------:R-:W-:Y:S02]  /*63a0*/  USEL UR20, UR6, URZ, UP1 ;  /* 0x0000003f06147287 */ /* 0x000fe40008800000 */
[----:B------:R-:W-:Y:S01]  /*63b0*/  LOP3.LUT R7, R7, UR7, RZ, 0x3c, !PT ;  /* 0x0000000707077c12 */ /* 0x000fe2000f8e3cff */
[----:B------:R-:W-:Y:S09]  /*63c0*/  @P2 BRA `(.L_x_46) ;  /* 0xffffffe000582947 */ /* 0x000ff2000383ffff */
.L_x_35:
[----:B------:R-:W1:Y:S01]  /*63d0*/  SHFL.BFLY PT, R3, R2, 0x1, 0x1f ;  /* 0x0c201f0002037f89 */ /* 0x000e6200000e0000 */
[----:B------:R-:W-:Y:S01]  /*63e0*/  BSSY B0, `(.L_x_47) ;  /* 0x0000023000007945 */ /* 0x000fe20003800000 */
[----:B------:R-:W-:Y:S02]  /*63f0*/  IMAD.MOV.U32 R9, RZ, RZ, 0x7f800000 ;  /* 0x7f800000ff097424 */ /* 0x000fe400078e00ff */
[----:B------:R-:W2:Y:S01]  /*6400*/  SHFL.BFLY PT, R0, R5, 0x1, 0x1f ;  /* 0x0c201f0005007f89 */ /* 0x000ea200000e0000 */
[----:B------:R-:W-:Y:S02]  /*6410*/  IMAD.MOV.U32 R11, RZ, RZ, 0x7f800000 ;  /* 0x7f800000ff0b7424 */ /* 0x000fe400078e00ff */
[----:B-1----:R-:W-:Y:S01]  /*6420*/  FADD R3, R3, R2 ;  /* 0x0000000203037221 */ /* 0x002fe20000000000 */
[----:B--2---:R-:W-:-:S04]  /*6430*/  FADD R16, R0, R5 ;  /* 0x0000000500107221 */ /* 0x004fc80000000000 */
[----:B------:R-:W1:Y:S01]  /*6440*/  SHFL.BFLY PT, R8, R3, 0x2, 0x1f ;  /* 0x0c401f0003087f89 */ /* 0x000e6200000e0000 */
[----:B------:R-:W-:-:S03]  /*6450*/  IMAD.MOV.U32 R0, RZ, RZ, 0x3f800000 ;  /* 0x3f800000ff007424 */ /* 0x000fc600078e00ff */
[----:B------:R-:W2:Y:S01]  /*6460*/  SHFL.BFLY PT, R17, R16, 0x2, 0x1f ;  /* 0x0c401f0010117f89 */ /* 0x000ea200000e0000 */
[C---:B-1----:R-:W-:Y:S01]  /*6470*/  FSETP.NE.AND P0, PT, R3.reuse, -R8, PT ;  /* 0x800000080300720b */ /* 0x042fe20003f05000 */
[----:B------:R-:W-:Y:S01]  /*6480*/  FADD R5, R3, R8 ;  /* 0x0000000803057221 */ /* 0x000fe20000000000 */
[----:B------:R-:W-:Y:S01]  /*6490*/  MOV R8, 0x3f800000 ;  /* 0x3f80000000087802 */ /* 0x000fe20000000f00 */
[----:B--2---:R-:W-:-:S10]  /*64a0*/  FADD R7, R16, R17 ;  /* 0x0000001110077221 */ /* 0x004fd40000000000 */
[----:B------:R-:W-:Y:S05]  /*64b0*/  @!P0 BRA `(.L_x_48) ;  /* 0x0000000000548947 */ /* 0x000fea0003800000 */
[----:B------:R-:W-:Y:S01]  /*64c0*/  IADD3 R0, R5, 0x1800000, RZ ;  /* 0x0180000005007810 */ /* 0x000fe20007ffe0ff */
[----:B------:R-:W-:Y:S03]  /*64d0*/  BSSY B1, `(.L_x_49) ;  /* 0x000000c000017945 */ /* 0x000fe60003800000 */
[----:B------:R-:W-:-:S04]  /*64e0*/  LOP3.LUT R0, R0, 0x7f800000, RZ, 0xc0, !PT ;  /* 0x7f80000000007812 */ /* 0x000fc800078ec0ff */
[----:B------:R-:W-:-:S13]  /*64f0*/  ISETP.GT.U32.AND P0, PT, R0, 0x1ffffff, PT ;  /* 0x01ffffff0000780c */ /* 0x000fda0003f04070 */
[----:B------:R-:W-:Y:S05]  /*6500*/  @P0 BRA `(.L_x_50) ;  /* 0x0000000000100947 */ /* 0x000fea0003800000 */
[----:B------:R-:W-:Y:S01]  /*6510*/  IMAD.MOV.U32 R2, RZ, RZ, R5 ;  /* 0x000000ffff027224 */ /* 0x000fe200078e0005 */
[----:B------:R-:W-:-:S07]  /*6520*/  MOV R15, 0x6540 ;  /* 0x00006540000f7802 */ /* 0x000fce0000000f00 */
[----:B------:R-:W-:Y:S05]  /*6530*/  CALL.REL.NOINC `($__internal_0_$__cuda_sm20_rcp_rn_f32_slowpath) ;  /* 0x0000002c00387944 */ /* 0x000fea0003c00000 */
[----:B------:R-:W-:Y:S05]  /*6540*/  BRA `(.L_x_51) ;  /* 0x0000000000107947 */ /* 0x000fea0003800000 */
.L_x_50:
[----:B------:R-:W1:Y:S02]  /*6550*/  MUFU.RCP R0, R5 ;  /* 0x0000000500007308 */ /* 0x000e640000001000 */
[----:B-1----:R-:W-:-:S04]  /*6560*/  FFMA R2, R5, R0, -1 ;  /* 0xbf80000005027423 */ /* 0x002fc80000000000 */
[----:B------:R-:W-:-:S04]  /*6570*/  FADD.FTZ R3, -R2, -RZ ;  /* 0x800000ff02037221 */ /* 0x000fc80000010100 */
[----:B------:R-:W-:-:S07]  /*6580*/  FFMA R0, R0, R3, R0 ;  /* 0x0000000300007223 */ /* 0x000fce0000000000 */
.L_x_51:
[----:B------:R-:W-:Y:S05]  /*6590*/  BSYNC B1 ;  /* 0x0000000000017941 */ /* 0x000fea0003800000 */
.L_x_49:
[----:B------:R-:W-:Y:S01]  /*65a0*/  FSETP.GEU.AND P0, PT, |R5|, 1.175494350822287508e-38, PT ;  /* 0x008000000500780b */ /* 0x000fe20003f0e200 */
[----:B------:R-:W-:-:S12]  /*65b0*/  ULDC UR4, c[0x0][0x600] ;  /* 0x0001800000047ab9 */ /* 0x000fd80000000800 */
[----:B------:R-:W-:-:S04]  /*65c0*/  @!P0 FMUL R5, R5, 16777216 ;  /* 0x4b80000005058820 */ /* 0x000fc80000400000 */
[----:B------:R-:W1:Y:S02]  /*65d0*/  MUFU.LG2 R2, R5 ;  /* 0x0000000500027308 */ /* 0x000e640000000c00 */
[----:B-1----:R-:W-:-:S04]  /*65e0*/  @!P0 FADD R2, R2, -24 ;  /* 0xc1c0000002028421 */ /* 0x002fc80000000000 */
[----:B------:R-:W-:-:S04]  /*65f0*/  FMUL R11, R2, 0.69314718246459960938 ;  /* 0x3f317218020b7820 */ /* 0x000fc80000400000 */
[----:B------:R-:W-:-:S07]  /*6600*/  FFMA R11, R4, UR4, R11 ;  /* 0x00000004040b7c23 */ /* 0x000fce000800000b */
.L_x_48:
[----:B------:R-:W-:Y:S05]  /*6610*/  BSYNC B0 ;  /* 0x0000000000007941 */ /* 0x000fea0003800000 */
.L_x_47:
[----:B------:R-:W-:Y:S01]  /*6620*/  FSETP.NE.AND P0, PT, R16, -R17, PT ;  /* 0x800000111000720b */ /* 0x000fe20003f05000 */
[----:B------:R-:W-:Y:S01]  /*6630*/  ULDC UR4, c[0x0][0x608] ;  /* 0x0001820000047ab9 */ /* 0x000fe20000000800 */
[----:B------:R-:W-:Y:S01]  /*6640*/  BSSY B0, `(.L_x_52) ;  /* 0x0000025000007945 */ /* 0x000fe20003800000 */
[----:B------:R-:W-:-:S04]  /*6650*/  FMUL R0, R0, UR4 ;  /* 0x0000000400007c20 */ /* 0x000fc80008400000 */
        /* <DEDUP_REMOVED lines=12> */
[----:B------:R-:W-:Y:S06]  /*6720*/  @!P0 BRA `(.L_x_53) ;  /* 0x0000000000588947 */ /* 0x000fec0003800000 */
[----:B------:R-:W-:Y:S01]  /*6730*/  VIADD R0, R7, 0x1800000 ;  /* 0x0180000007007836 */ /* 0x000fe20000000000 */
[----:B------:R-:W-:Y:S04]  /*6740*/  BSSY B1, `(.L_x_54) ;  /* 0x000000d000017945 */ /* 0x000fe80003800000 */
[----:B------:R-:W-:-:S04]  /*6750*/  LOP3.LUT R0, R0, 0x7f800000, RZ, 0xc0, !PT ;  /* 0x7f80000000007812 */ /* 0x000fc800078ec0ff */
[----:B------:R-:W-:-:S13]  /*6760*/  ISETP.GT.U32.AND P0, PT, R0, 0x1ffffff, PT ;  /* 0x01ffffff0000780c */ /* 0x000fda0003f04070 */
[----:B------:R-:W-:Y:S05]  /*6770*/  @P0 BRA `(.L_x_55) ;  /* 0x0000000000140947 */ /* 0x000fea0003800000 */
[----:B------:R-:W-:Y:S02]  /*6780*/  MOV R2, R7 ;  /* 0x0000000700027202 */ /* 0x000fe40000000f00 */
[----:B------:R-:W-:-:S07]  /*6790*/  MOV R15, 0x67b0 ;  /* 0x000067b0000f7802 */ /* 0x000fce0000000f00 */
[----:B------:R-:W-:Y:S05]  /*67a0*/  CALL.REL.NOINC `($__internal_0_$__cuda_sm20_rcp_rn_f32_slowpath) ;  /* 0x00000028009c7944 */ /* 0x000fea0003c00000 */
[----:B------:R-:W-:Y:S01]  /*67b0*/  IMAD.MOV.U32 R8, RZ, RZ, R0 ;  /* 0x000000ffff087224 */ /* 0x000fe200078e0000 */
[----:B------:R-:W-:Y:S06]  /*67c0*/  BRA `(.L_x_56) ;  /* 0x0000000000107947 */ /* 0x000fec0003800000 */
.L_x_55:
[----:B------:R-:W1:Y:S02]  /*67d0*/  MUFU.RCP R8, R7 ;  /* 0x0000000700087308 */ /* 0x000e640000001000 */
[----:B-1----:R-:W-:-:S04]  /*67e0*/  FFMA R0, R7, R8, -1 ;  /* 0xbf80000007007423 */ /* 0x002fc80000000008 */
[----:B------:R-:W-:-:S04]  /*67f0*/  FADD.FTZ R3, -R0, -RZ ;  /* 0x800000ff00037221 */ /* 0x000fc80000010100 */
[----:B------:R-:W-:-:S07]  /*6800*/  FFMA R8, R8, R3, R8 ;  /* 0x0000000308087223 */ /* 0x000fce0000000008 */
.L_x_56:
[----:B------:R-:W-:Y:S05]  /*6810*/  BSYNC B1 ;  /* 0x0000000000017941 */ /* 0x000fea0003800000 */
.L_x_54:
[----:B------:R-:W-:Y:S01]  /*6820*/  FSETP.GEU.AND P0, PT, |R7|, 1.175494350822287508e-38, PT ;  /* 0x008000000700780b */ /* 0x000fe20003f0e200 */
[----:B------:R-:W-:-:S12]  /*6830*/  ULDC UR4, c[0x0][0x600] ;  /* 0x0001800000047ab9 */ /* 0x000fd80000000800 */
[----:B------:R-:W-:-:S04]  /*6840*/  @!P0 FMUL R7, R7, 16777216 ;  /* 0x4b80000007078820 */ /* 0x000fc80000400000 */
[----:B------:R-:W1:Y:S02]  /*6850*/  MUFU.LG2 R0, R7 ;  /* 0x0000000700007308 */ /* 0x000e640000000c00 */
[----:B-1----:R-:W-:-:S04]  /*6860*/  @!P0 FADD R0, R0, -24 ;  /* 0xc1c0000000008421 */ /* 0x002fc80000000000 */
[----:B------:R-:W-:-:S04]  /*6870*/  FMUL R9, R0, 0.69314718246459960938 ;  /* 0x3f31721800097820 */ /* 0x000fc80000400000 */
[----:B------:R-:W-:-:S07]  /*6880*/  FFMA R9, R6, UR4, R9 ;  /* 0x0000000406097c23 */ /* 0x000fce0008000009 */
.L_x_53:
[----:B------:R-:W-:Y:S05]  /*6890*/  BSYNC B0 ;  /* 0x0000000000007941 */ /* 0x000fea0003800000 */
.L_x_52:
[----:B------:R-:W-:Y:S01]  /*68a0*/  UISETP.NE.AND UP0, UPT, UR37, 0x1, UPT ;  /* 0x000000012500788c */ /* 0x000fe2000bf05270 */
[----:B------:R-:W1:Y:S01]  /*68b0*/  S2R R2, SR_TID.X ;  /* 0x0000000000027919 */ /* 0x000e620000002100 */
[----:B------:R-:W-:Y:S02]  /*68c0*/  ULDC.64 UR8, c[0x0][0x208] ;  /* 0x0000820000087ab9 */ /* 0x000fe40000000a00 */
[----:B------:R-:W-:-:S06]  /*68d0*/  USEL UR4, URZ, 0x1, UP0 ;  /* 0x000000013f047887 */ /* 0x000fcc0008000000 */
[----:B------:R-:W-:Y:S01]  /*68e0*/  IMAD.U32 R0, RZ, RZ, UR4 ;  /* 0x00000004ff007e24 */ /* 0x000fe2000f8e00ff */
[----:B------:R-:W-:Y:S02]  /*68f0*/  ULDC UR4, c[0x0][0x608] ;  /* 0x0001820000047ab9 */ /* 0x000fe40000000800 */
[----:B------:R-:W-:Y:S02]  /*6900*/  FMUL R8, R8, UR4 ;  /* 0x0000000408087c20 */ /* 0x000fe40008400000 */
[----:B------:R-:W-:-:S04]  /*6910*/  SHF.L.U32 R0, R0, 0x1f, RZ ;  /* 0x0000001f00007819 */ /* 0x000fc800000006ff */
[----:B------:R-:W2:Y:S01]  /*6920*/  SYNCS.PHASECHK.TRANS64.TRYWAIT P0, [UR19+0x8], R0 ;  /* 0x00000800ff0075a7 */ /* 0x000ea20008000153 */
[C---:B-1----:R-:W-:Y:S02]  /*6930*/  LOP3.LUT P1, R18, R2.reuse, 0x3, RZ, 0xc0, !PT ;  /* 0x0000000302127812 */ /* 0x042fe4000782c0ff */
[----:B------:R-:W-:Y:S01]  /*6940*/  LOP3.LUT R16, R2, 0x7f, RZ, 0xc0, !PT ;  /* 0x0000007f02107812 */ /* 0x000fe200078ec0ff */
[----:B--2---:R-:W-:Y:S10]  /*6950*/  @!P0 BRA `(.L_x_57) ;  /* 0x0000002400a08947 */ /* 0x004ff40003800000 */
.L_x_109:
[----:B------:R-:W-:Y:S01]  /*6960*/  USHF.L.U32 UR42, UR42, 0x6, URZ ;  /* 0x000000062a2a7899 */ /* 0x000fe2000800063f */
[----:B------:R-:W-:Y:S01]  /*6970*/  BSSY B0, `(.L_x_58) ;  /* 0x0000018000007945 */ /* 0x000fe20003800000 */
[----:B------:R-:W-:-:S03]  /*6980*/  SHF.R.U32.HI R17, RZ, 0x5, R16 ;  /* 0x00000005ff117819 */ /* 0x000fc60000011610 */
[----:B------:R-:W-:Y:S07]  /*6990*/  @P1 BRA `(.L_x_59) ;  /* 0x0000000000541947 */ /* 0x000fee0003800000 */
[----:B------:R-:W2:Y:S01]  /*69a0*/  S2UR UR4, SR_CTAID.Y ;  /* 0x00000000000479c3 */ /* 0x000ea20000002600 */
[----:B-1----:R-:W-:Y:S01]  /*69b0*/  SHF.R.U32.HI R0, RZ, 0x2, R2 ;  /* 0x00000002ff007819 */ /* 0x002fe20000011602 */
[----:B------:R-:W-:Y:S01]  /*69c0*/  ULDC.64 UR6, c[0x0][0x688] ;  /* 0x0001a20000067ab9 */ /* 0x000fe20000000a00 */
[----:B------:R-:W-:Y:S02]  /*69d0*/  SHF.L.U32 R3, R17, 0x4, RZ ;  /* 0x0000000411037819 */ /* 0x000fe400000006ff */
[----:B------:R-:W-:-:S03]  /*69e0*/  LOP3.LUT R0, R0, 0x7, RZ, 0xc0, !PT ;  /* 0x0000000700007812 */ /* 0x000fc600078ec0ff */
[----:B------:R-:W1:Y:S01]  /*69f0*/  S2UR UR5, SR_CTAID.Z ;  /* 0x00000000000579c3 */ /* 0x000e620000002700 */
[----:B------:R-:W-:-:S05]  /*6a00*/  LOP3.LUT R0, R3, 0xfffffff0, R0, 0xe2, !PT ;  /* 0xfffffff003007812 */ /* 0x000fca00078ee200 */
[----:B------:R-:W-:-:S04]  /*6a10*/  VIADD R3, R0, UR42 ;  /* 0x0000002a00037c36 */ /* 0x000fc80008000000 */
[----:B------:R-:W-:Y:S01]  /*6a20*/  VIADD R2, R3, 0x8 ;  /* 0x0000000803027836 */ /* 0x000fe20000000000 */
[----:B--2---:R-:W-:-:S04]  /*6a30*/  UIMAD UR4, UR4, UR6, UR42 ;  /* 0x00000006040472a4 */ /* 0x004fc8000f8e022a */
[----:B-1----:R-:W-:-:S03]  /*6a40*/  UIMAD UR4, UR5, UR7, UR4 ;  /* 0x00000007050472a4 */ /* 0x002fc6000f8e0204 */
[----:B------:R-:W-:Y:S02]  /*6a50*/  ULDC UR5, c[0x0][0x288] ;  /* 0x0000a20000057ab9 */ /* 0x000fe40000000800 */
[----:B------:R-:W-:Y:S02]  /*6a60*/  ISETP.GE.U32.AND P0, PT, R3, UR5, PT ;  /* 0x0000000503007c0c */ /* 0x000fe4000bf06070 */
[----:B------:R-:W-:Y:S02]  /*6a70*/  IADD3 R0, P2, R0, UR4, RZ ;  /* 0x0000000400007c10 */ /* 0x000fe4000ff5e0ff */
[----:B------:R-:W-:Y:S01]  /*6a80*/  ISETP.GE.U32.AND P1, PT, R2, UR5, PT ;  /* 0x0000000502007c0c */ /* 0x000fe2000bf26070 */
[----:B------:R-:W-:Y:S01]  /*6a90*/  ULDC.64 UR4, c[0x0][0x680] ;  /* 0x0001a00000047ab9 */ /* 0x000fe20000000a00 */
[----:B------:R-:W-:Y:S02]  /*6aa0*/  IADD3.X R3, RZ, RZ, RZ, P2, !PT ;  /* 0x000000ffff037210 */ /* 0x000fe400017fe4ff */
[----:B------:R-:W-:-:S04]  /*6ab0*/  LEA R2, P2, R0, UR4, 0x2 ;  /* 0x0000000400027c11 */ /* 0x000fc8000f8410ff */
[----:B------:R-:W-:-:S05]  /*6ac0*/  LEA.HI.X R3, R0, UR5, R3, 0x2, P2 ;  /* 0x0000000500037c11 */ /* 0x000fca00090f1403 */
[----:B------:R2:W-:Y:S04]  /*6ad0*/  @!P0 STG.E desc[UR8][R2.64], R11 ;  /* 0x0000000b02008986 */ /* 0x0005e8000c101908 */
[----:B------:R2:W-:Y:S02]  /*6ae0*/  @!P1 STG.E desc[UR8][R2.64+0x20], R9 ;  /* 0x0000200902009986 */ /* 0x0005e4000c101908 */
.L_x_59:
[----:B------:R-:W-:Y:S05]  /*6af0*/  BSYNC B0 ;  /* 0x0000000000007941 */ /* 0x000fea0003800000 */
.L_x_58:
[----:B------:R-:W-:Y:S01]  /*6b00*/  ULDC.64 UR4, c[0x0][0x730] ;  /* 0x0001cc0000047ab9 */ /* 0x000fe20000000a00 */
[-C--:B------:R-:W-:Y:S01]  /*6b10*/  FMUL R74, R74, R8.reuse ;  /* 0x000000084a4a7220 */ /* 0x080fe20000400000 */
[----:B------:R-:W-:Y:S01]  /*6b20*/  ISETP.NE.U32.AND P0, PT, RZ, UR4, PT ;  /* 0x00000004ff007c0c */ /* 0x000fe2000bf05070 */
[-C--:B------:R-:W-:Y:S01]  /*6b30*/  FMUL R36, R75, R8.reuse ;  /* 0x000000084b247220 */ /* 0x080fe20000400000 */
[-C--:B------:R-:W-:Y:S01]  /*6b40*/  FMUL R78, R78, R8.reuse ;  /* 0x000000084e4e7220 */ /* 0x080fe20000400000 */
[-C--:B------:R-:W-:Y:S01]  /*6b50*/  FMUL R38, R79, R8.reuse ;  /* 0x000000084f267220 */ /* 0x080fe20000400000 */
[----:B------:R-:W-:Y:S01]  /*6b60*/  ISETP.NE.AND.EX P0, PT, RZ, UR5, PT, P0 ;  /* 0x00000005ff007c0c */ /* 0x000fe2000bf05300 */
[-C--:B------:R-:W-:Y:S01]  /*6b70*/  FMUL R66, R66, R8.reuse ;  /* 0x0000000842427220 */ /* 0x080fe20000400000 */
[-C--:B------:R-:W-:Y:S01]  /*6b80*/  FMUL R40, R67, R8.reuse ;  /* 0x0000000843287220 */ /* 0x080fe20000400000 */
[-C--:B------:R-:W-:Y:S01]  /*6b90*/  FMUL R70, R70, R8.reuse ;  /* 0x0000000846467220 */ /* 0x080fe20000400000 */
[-C--:B------:R-:W-:Y:S01]  /*6ba0*/  FMUL R42, R71, R8.reuse ;  /* 0x00000008472a7220 */ /* 0x080fe20000400000 */
[-C--:B------:R-:W-:Y:S01]  /*6bb0*/  FMUL R58, R58, R8.reuse ;  /* 0x000000083a3a7220 */ /* 0x080fe20000400000 */
[-C--:B------:R-:W-:Y:S01]  /*6bc0*/  FMUL R44, R59, R8.reuse ;  /* 0x000000083b2c7220 */ /* 0x080fe20000400000 */
[-C--:B------:R-:W-:Y:S01]  /*6bd0*/  FMUL R62, R62, R8.reuse ;  /* 0x000000083e3e7220 */ /* 0x080fe20000400000 */
[----:B------:R-:W-:-:S05]  /*6be0*/  FMUL R46, R63, R8 ;  /* 0x000000083f2e7220 */ /* 0x000fca0000400000 */
[----:B------:R-:W-:Y:S05]  /*6bf0*/  @P0 BRA `(.L_x_60) ;  /* 0x0000000000200947 */ /* 0x000fea0003800000 */
[----:B------:R-:W-:Y:S02]  /*6c00*/  ULDC.64 UR4, c[0x0][0x728] ;  /* 0x0001ca0000047ab9 */ /* 0x000fe40000000a00 */
[----:B------:R-:W-:-:S04]  /*6c10*/  ISETP.NE.U32.AND P0, PT, RZ, UR4, PT ;  /* 0x00000004ff007c0c */ /* 0x000fc8000bf05070 */
[----:B------:R-:W-:-:S13]  /*6c20*/  ISETP.NE.AND.EX P0, PT, RZ, UR5, PT, P0 ;  /* 0x00000005ff007c0c */ /* 0x000fda000bf05300 */
[----:B------:R-:W-:Y:S05]  /*6c30*/  @!P0 BRA `(.L_x_61) ;  /* 0x00000000000c8947 */ /* 0x000fea0003800000 */
[----:B-12---:R-:W1:Y:S02]  /*6c40*/  LDC.64 R2, c[0x0][0x728] ;  /* 0x0001ca00ff027b82 */ /* 0x006e640000000a00 */
[----:B-1----:R4:W5:Y:S01]  /*6c50*/  LDG.E R2, desc[UR8][R2.64] ;  /* 0x0000000802027981 */ /* 0x002962000c1e1900 */
[----:B------:R-:W-:Y:S05]  /*6c60*/  BRA `(.L_x_60) ;  /* 0x0000000000047947 */ /* 0x000fea0003800000 */
.L_x_61:
[----:B--2---:R-:W3:Y:S02]  /*6c70*/  LDC R2, c[0x0][0x720] ;  /* 0x0001c800ff027b82 */ /* 0x004ee40000000800 */
.L_x_60:
[----:B-1----:R-:W-:Y:S01]  /*6c80*/  MOV R0, RZ ;  /* 0x000000ff00007202 */ /* 0x002fe20000000f00 */
[----:B---3-5:R-:W-:-:S03]  /*6c90*/  IMAD.MOV.U32 R27, RZ, RZ, R2 ;  /* 0x000000ffff1b7224 */ /* 0x028fc600078e0002 */
[----:B------:R-:W-:-:S13]  /*6ca0*/  LOP3.LUT P0, RZ, R0, 0x9f, RZ, 0xc0, !PT ;  /* 0x0000009f00ff7812 */ /* 0x000fda000780c0ff */
[----:B------:R-:W-:Y:S05]  /*6cb0*/  @!P0 BRA `(.L_x_62) ;  /* 0x0000000000408947 */ /* 0x000fea0003800000 */
[----:B------:R-:W-:Y:S01]  /*6cc0*/  MOV R0, 0x0 ;  /* 0x0000000000007802 */ /* 0x000fe20000000f00 */
[----:B------:R-:W-:Y:S01]  /*6cd0*/  ULDC.64 UR4, c[0x4][0x70] ;  /* 0x01001c0000047ab9 */ /* 0x000fe20000000a00 */
[----:B------:R-:W-:Y:S01]  /*6ce0*/  ULDC.64 UR6, c[0x4][0x8] ;  /* 0x0100020000067ab9 */ /* 0x000fe20000000a00 */
[----:B------:R-:W-:Y:S01]  /*6cf0*/  IMAD.U32 R4, RZ, RZ, UR4 ;  /* 0x00000004ff047e24 */ /* 0x000fe2000f8e00ff */
[----:B--2-4-:R1:W2:Y:S01]  /*6d00*/  LDC.64 R2, c[0x4][R0] ;  /* 0x0100000000027b82 */ /* 0x0142a20000000a00 */
[----:B------:R-:W-:Y:S01]  /*6d10*/  MOV R5, UR5 ;  /* 0x0000000500057c02 */ /* 0x000fe20008000f00 */
[----:B------:R-:W-:Y:S01]  /*6d20*/  ULDC.64 UR4, c[0x4][0x78] ;  /* 0x01001e0000047ab9 */ /* 0x000fe20000000a00 */
[----:B------:R-:W-:Y:S01]  /*6d30*/  MOV R10, UR6 ;  /* 0x00000006000a7c02 */ /* 0x000fe20008000f00 */
[----:B------:R-:W-:Y:S01]  /*6d40*/  IMAD.U32 R6, RZ, RZ, UR4 ;  /* 0x00000004ff067e24 */ /* 0x000fe2000f8e00ff */
[----:B------:R-:W-:Y:S01]  /*6d50*/  MOV R12, 0x1 ;  /* 0x00000001000c7802 */ /* 0x000fe20000000f00 */
[----:B------:R-:W-:-:S02]  /*6d60*/  IMAD.U32 R7, RZ, RZ, UR5 ;  /* 0x00000005ff077e24 */ /* 0x000fc4000f8e00ff */
[----:B------:R-:W-:Y:S02]  /*6d70*/  IMAD.U32 R11, RZ, RZ, UR7 ;  /* 0x00000007ff0b7e24 */ /* 0x000fe4000f8e00ff */
[----:B------:R-:W-:Y:S02]  /*6d80*/  IMAD.MOV.U32 R8, RZ, RZ, 0x70 ;  /* 0x00000070ff087424 */ /* 0x000fe400078e00ff */
[----:B-1----:R-:W-:-:S07]  /*6d90*/  IMAD.MOV.U32 R13, RZ, RZ, RZ ;  /* 0x000000ffff0d7224 */ /* 0x002fce00078e00ff */
[----:B------:R-:W-:-:S07]  /*6da0*/  LEPC R20, `(.L_x_62) ;  /* 0x000000001014794e */ /* 0x000fce0000000000 */
[----:B--2---:R-:W-:Y:S05]  /*6db0*/  CALL.ABS.NOINC R2 ;  /* 0x0000000002007343 */ /* 0x004fea0003c00000 */
.L_x_62:
[----:B------:R-:W-:Y:S01]  /*6dc0*/  MOV R0, UR37 ;  /* 0x0000002500007c02 */ /* 0x000fe20008000f00 */
[----:B------:R-:W-:-:S04]  /*6dd0*/  IMAD.U32 R19, RZ, RZ, UR36 ;  /* 0x00000024ff137e24 */ /* 0x000fc8000f8e00ff */
[----:B------:R-:W-:-:S04]  /*6de0*/  IMAD R19, R0, 0x1100, R19 ;  /* 0x0000110000137824 */ /* 0x000fc800078e0213 */
[----:B------:R-:W-:-:S05]  /*6df0*/  VIADD R22, R19, 0xffffef00 ;  /* 0xffffef0013167836 */ /* 0x000fca0000000000 */
        /* <DEDUP_REMOVED lines=9> */
[----:B------:R-:W-:Y:S01]  /*6e90*/  IMAD.U32 R6, RZ, RZ, UR6 ;  /* 0x00000006ff067e24 */ /* 0x000fe2000f8e00ff */
[----:B------:R-:W-:Y:S01]  /*6ea0*/  MOV R10, UR4 ;  /* 0x00000004000a7c02 */ /* 0x000fe20008000f00 */
[----:B------:R-:W-:Y:S01]  /*6eb0*/  IMAD.U32 R7, RZ, RZ, UR7 ;  /* 0x00000007ff077e24 */ /* 0x000fe2000f8e00ff */
[----:B------:R-:W-:Y:S01]  /*6ec0*/  MOV R12, 0x1 ;  /* 0x00000001000c7802 */ /* 0x000fe20000000f00 */
[----:B------:R-:W-:-:S02]  /*6ed0*/  IMAD.U32 R11, RZ, RZ, UR5 ;  /* 0x00000005ff0b7e24 */ /* 0x000fc4000f8e00ff */
[----:B------:R-:W-:Y:S02]  /*6ee0*/  IMAD.MOV.U32 R8, RZ, RZ, 0x70 ;  /* 0x00000070ff087424 */ /* 0x000fe400078e00ff */
[----:B-1----:R-:W-:-:S07]  /*6ef0*/  IMAD.MOV.U32 R13, RZ, RZ, RZ ;  /* 0x000000ffff0d7224 */ /* 0x002fce00078e00ff */
[----:B------:R-:W-:-:S07]  /*6f00*/  LEPC R20, `(.L_x_63) ;  /* 0x000000001014794e */ /* 0x000fce0000000000 */
[----:B--2---:R-:W-:Y:S05]  /*6f10*/  CALL.ABS.NOINC R2 ;  /* 0x0000000002007343 */ /* 0x004fea0003c00000 */
.L_x_63:
[----:B------:R-:W1:Y:S01]  /*6f20*/  S2R R5, SR_TID.X ;  /* 0x0000000000057919 */ /* 0x000e620000002100 */
[----:B------:R-:W-:Y:S01]  /*6f30*/  ULDC.64 UR4, c[0x0][0x730] ;  /* 0x0001cc0000047ab9 */ /* 0x000fe20000000a00 */
[----:B------:R-:W-:Y:S01]  /*6f40*/  VIADD R16, R16, 0x1f ;  /* 0x0000001f10107836 */ /* 0x000fe20000000000 */
[----:B------:R-:W-:Y:S02]  /*6f50*/  ISETP.NE.U32.AND P0, PT, RZ, UR4, PT ;  /* 0x00000004ff007c0c */ /* 0x000fe4000bf05070 */
[----:B------:R-:W-:Y:S02]  /*6f60*/  LEA R17, R17, R18, 0x4 ;  /* 0x0000001211117211 */ /* 0x000fe400078e20ff */
[----:B------:R-:W-:-:S13]  /*6f70*/  ISETP.NE.AND.EX P0, PT, RZ, UR5, PT, P0 ;  /* 0x00000005ff007c0c */ /* 0x000fda000bf05300 */
[----:B------:R-:W3:Y:S01]  /*6f80*/  @P0 LDC R27, c[0x0][0x720] ;  /* 0x0001c800ff1b0b82 */ /* 0x000ee20000000800 */
[----:B------:R-:W-:Y:S01]  /*6f90*/  ISETP.GT.U32.AND P0, PT, R16, 0x3e, PT ;  /* 0x0000003e1000780c */ /* 0x000fe20003f04070 */
[----:B-1----:R-:W-:Y:S01]  /*6fa0*/  IMAD.SHL.U32 R0, R5, 0x10, RZ ;  /* 0x0000001005007824 */ /* 0x002fe200078e00ff */
[----:B--2---:R-:W-:-:S04]  /*6fb0*/  SHF.R.U32.HI R2, RZ, 0x1, R5 ;  /* 0x00000001ff027819 */ /* 0x004fc80000011605 */
[C---:B----4-:R-:W-:Y:S02]  /*6fc0*/  LOP3.LUT R3, R0.reuse, 0x40, RZ, 0xc0, !PT ;  /* 0x0000004000037812 */ /* 0x050fe400078ec0ff */
[----:B------:R-:W-:Y:S02]  /*6fd0*/  LOP3.LUT R0, R0, 0x80, RZ, 0xc0, !PT ;  /* 0x0000008000007812 */ /* 0x000fe400078ec0ff */
[----:B------:R-:W-:Y:S01]  /*6fe0*/  LOP3.LUT R4, R3, 0x8, R2, 0xf8, !PT ;  /* 0x0000000803047812 */ /* 0x000fe200078ef802 */
[----:B------:R-:W-:Y:S01]  /*6ff0*/  IMAD.SHL.U32 R3, R5, 0x2, RZ ;  /* 0x0000000205037824 */ /* 0x000fe200078e00ff */
[----:B------:R-:W-:Y:S01]  /*7000*/  LEA R2, R17, R0, 0x4 ;  /* 0x0000000011027211 */ /* 0x000fe200078e20ff */
[-C--:B---3--:R-:W-:Y:S01]  /*7010*/  FMUL R0, R72, R27.reuse ;  /* 0x0000001b48007220 */ /* 0x088fe20000400000 */
[-C--:B------:R-:W-:Y:S01]  /*7020*/  FMUL R5, R36, R27.reuse ;  /* 0x0000001b24057220 */ /* 0x080fe20000400000 */
[-C--:B------:R-:W-:Y:S01]  /*7030*/  FMUL R7, R26, R27.reuse ;  /* 0x0000001b1a077220 */ /* 0x080fe20000400000 */
[----:B------:R-:W-:Y:S01]  /*7040*/  LOP3.LUT R3, R4, 0x8, R3, 0x78, !PT ;  /* 0x0000000804037812 */ /* 0x000fe200078e7803 */
[-C--:B------:R-:W-:Y:S01]  /*7050*/  FMUL R4, R76, R27.reuse ;  /* 0x0000001b4c047220 */ /* 0x080fe20000400000 */
[-C--:B------:R-:W-:Y:S01]  /*7060*/  FMUL R6, R78, R27.reuse ;  /* 0x0000001b4e067220 */ /* 0x080fe20000400000 */
[-C--:B------:R-:W-:Y:S01]  /*7070*/  FMUL R9, R38, R27.reuse ;  /* 0x0000001b26097220 */ /* 0x080fe20000400000 */
[----:B------:R-:W-:Y:S01]  /*7080*/  FMUL R10, R28, R27 ;  /* 0x0000001b1c0a7220 */ /* 0x000fe20000400000 */
[----:B------:R-:W-:-:S02]  /*7090*/  IMAD.IADD R8, R2, 0x1, R3 ;  /* 0x0000000102087824 */ /* 0x000fc400078e0203 */
        /* <DEDUP_REMOVED lines=18> */
[----:B------:R-:W-:Y:S02]  /*71c0*/  F2FP.F16.F32.PACK_AB R29, R5, R2 ;  /* 0x00000002051d723e */ /* 0x000fe400000000ff */
[----:B------:R-:W-:Y:S02]  /*71d0*/  F2FP.F16.F32.PACK_AB R30, R7, R4 ;  /* 0x00000004071e723e */ /* 0x000fe400000000ff */
[----:B------:R-:W-:Y:S01]  /*71e0*/  F2FP.F16.F32.PACK_AB R31, R9, R6 ;  /* 0x00000006091f723e */ /* 0x000fe200000000ff */
[----:B------:R-:W-:Y:S06]  /*71f0*/  @P0 BRA `(.L_x_64) ;  /* 0x0000000000040947 */ /* 0x000fec0003800000 */
[----:B------:R-:W-:-:S04]  /*7200*/  DEPBAR.LE SB0, 0x1 ;  /* 0x000080400000791a */ /* 0x000fc80000000000 */
.L_x_64:
[----:B------:R-:W-:Y:S05]  /*7210*/  WARPSYNC.ALL ;  /* 0x0000000000007948 */ /* 0x000fea0003800000 */
[----:B------:R-:W-:Y:S01]  /*7220*/  BAR.SYNC.DEFER_BLOCKING 0x1, 0x80 ;  /* 0x0042000000007b1d */ /* 0x000fe20000010000 */
[C---:B------:R-:W-:Y:S01]  /*7230*/  LEA R22, R8.reuse, R22, 0x1 ;  /* 0x0000001608167211 */ /* 0x040fe200078e08ff */
[----:B------:R-:W-:Y:S01]  /*7240*/  IMAD R8, R8, 0x2, R19 ;  /* 0x0000000208087824 */ /* 0x000fe200078e0213 */
[----:B------:R-:W-:Y:S02]  /*7250*/  F2FP.F16.F32.PACK_AB R4, R10, R11 ;  /* 0x0000000b0a04723e */ /* 0x000fe400000000ff */
[----:B------:R-:W-:Y:S01]  /*7260*/  F2FP.F16.F32.PACK_AB R5, R12, R13 ;  /* 0x0000000d0c05723e */ /* 0x000fe200000000ff */
[----:B------:R-:W-:Y:S01]  /*7270*/  BSSY B0, `(.L_x_65) ;  /* 0x0000017000007945 */ /* 0x000fe20003800000 */
[----:B------:R-:W-:-:S02]  /*7280*/  F2FP.F16.F32.PACK_AB R6, R14, R15 ;  /* 0x0000000f0e06723e */ /* 0x000fc400000000ff */
[----:B------:R-:W-:Y:S01]  /*7290*/  F2FP.F16.F32.PACK_AB R7, R16, R17 ;  /* 0x000000111007723e */ /* 0x000fe200000000ff */
[----:B------:R1:W-:Y:S01]  /*72a0*/  STSM.16.M88.4 [R8+-0x1100], R28 ;  /* 0xffef001c08007844 */ /* 0x0003e20000000200 */
[----:B------:R-:W-:Y:S01]  /*72b0*/  @!PT LDS RZ, [RZ] ;  /* 0x00000000fffff984 */ /* 0x000fe20000000800 */
[----:B------:R-:W-:Y:S01]  /*72c0*/  @!PT LDS RZ, [RZ] ;  /* 0x00000000fffff984 */ /* 0x000fe20000000800 */
[----:B------:R-:W-:Y:S01]  /*72d0*/  @!PT LDS RZ, [RZ] ;  /* 0x00000000fffff984 */ /* 0x000fe20000000800 */
[----:B------:R-:W-:Y:S01]  /*72e0*/  @!PT LDS RZ, [RZ] ;  /* 0x00000000fffff984 */ /* 0x000fe20000000800 */
[----:B------:R2:W-:Y:S06]  /*72f0*/  MEMBAR.ALL.CTA ;  /* 0x0000000000007992 */ /* 0x0005ec0000008000 */
[----:B--2---:R-:W2:Y:S02]  /*7300*/  FENCE.VIEW.ASYNC.S ;  /* 0x00000000000073c6 */ /* 0x004ea40000000000 */
[----:B--2---:R-:W-:Y:S06]  /*7310*/  BAR.SYNC.DEFER_BLOCKING 0x1, 0x80 ;  /* 0x0042000000007b1d */ /* 0x004fec0000010000 */
[----:B------:R-:W-:Y:S05]  /*7320*/  @P0 BRA `(.L_x_66) ;  /* 0x00000000002c0947 */ /* 0x000fea0003800000 */
[----:B------:R-:W-:Y:S01]  /*7330*/  S2UR UR44, SR_CTAID.Z ;  /* 0x00000000002c79c3 */ /* 0x000fe20000002700 */
[----:B------:R-:W-:Y:S01]  /*7340*/  R2UR UR40, R19 ;  /* 0x00000000132872ca */ /* 0x000fe200000e0000 */
[----:B------:R-:W-:Y:S01]  /*7350*/  ULDC.64 UR4, c[0x0][0x198] ;  /* 0x0000660000047ab9 */ /* 0x000fe20000000a00 */
[----:B------:R-:W-:Y:S01]  /*7360*/  UMOV UR41, URZ ;  /* 0x0000003f00297c82 */ /* 0x000fe20008000000 */
[----:B------:R-:W-:-:S04]  /*7370*/  UIADD3 UR4, UP0, UR4, 0x670, URZ ;  /* 0x0000067004047890 */ /* 0x000fc8000ff1e03f */
[----:B------:R-:W2:Y:S01]  /*7380*/  S2UR UR43, SR_CTAID.Y ;  /* 0x00000000002b79c3 */ /* 0x000ea20000002600 */
[----:B------:R-:W-:-:S05]  /*7390*/  UIADD3.X UR5, URZ, UR5, URZ, UP0, !UPT ;  /* 0x000000053f057290 */ /* 0x000fca00087fe43f */
[----:B------:R-:W-:-:S09]  /*73a0*/  UIADD3 UR40, UR40, -0x1100, URZ ;  /* 0xffffef0028287890 */ /* 0x000fd2000fffe03f */
[----:B--2---:R2:W-:Y:S01]  /*73b0*/  UTMASTG.4D [UR40], [UR4] ;  /* 0x00000028040073b5 */ /* 0x0045e20008018000 */
[----:B------:R0:W-:Y:S01]  /*73c0*/  UTMACMDFLUSH ;  /* 0x00000000000079b7 */ /* 0x0001e20000000000 */
[----:B--2---:R-:W-:-:S04]  /*73d0*/  DEPBAR.LE SB0, 0x1 ;  /* 0x000080400000791a */ /* 0x004fc80000000000 */
.L_x_66:
[----:B------:R-:W-:Y:S05]  /*73e0*/  BSYNC B0 ;  /* 0x0000000000007941 */ /* 0x000fea0003800000 */
.L_x_65:
[----:B------:R-:W-:Y:S01]  /*73f0*/  BAR.SYNC.DEFER_BLOCKING 0x1, 0x80 ;  /* 0x0042000000007b1d */ /* 0x000fe20000010000 */
[----:B-1----:R-:W-:Y:S02]  /*7400*/  F2FP.F16.F32.PACK_AB R8, R18, R21 ;  /* 0x000000151208723e */ /* 0x002fe400000000ff */
[----:B------:R-:W-:Y:S02]  /*7410*/  F2FP.F16.F32.PACK_AB R9, R20, R23 ;  /* 0x000000171409723e */ /* 0x000fe400000000ff */
[----:B------:R-:W-:Y:S01]  /*7420*/  F2FP.F16.F32.PACK_AB R10, R24, R25 ;  /* 0x00000019180a723e */ /* 0x000fe200000000ff */
[----:B------:R-:W-:Y:S01]  /*7430*/  BSSY B0, `(.L_x_67) ;  /* 0x0000016000007945 */ /* 0x000fe20003800000 */
[----:B------:R-:W-:Y:S01]  /*7440*/  F2FP.F16.F32.PACK_AB R11, R26, R27 ;  /* 0x0000001b1a0b723e */ /* 0x000fe200000000ff */
[----:B------:R1:W-:Y:S01]  /*7450*/  STSM.16.M88.4 [R22+0x800], R4 ;  /* 0x0008000416007844 */ /* 0x0003e20000000200 */
        /* <DEDUP_REMOVED lines=11> */
[----:B------:R-:W-:Y:S01]  /*7510*/  UMOV UR41, 0x10 ;  /* 0x0000001000297882 */ /* 0x000fe20000000000 */
[----:B------:R-:W-:-:S04]  /*7520*/  UIADD3 UR4, UP0, UR4, 0x670, URZ ;  /* 0x0000067004047890 */ /* 0x000fc8000ff1e03f */
[----:B------:R-:W2:Y:S01]  /*7530*/  S2UR UR43, SR_CTAID.Y ;  /* 0x00000000002b79c3 */ /* 0x000ea20000002600 */
[----:B------:R-:W-:-:S05]  /*7540*/  UIADD3.X UR5, URZ, UR5, URZ, UP0, !UPT ;  /* 0x000000053f057290 */ /* 0x000fca00087fe43f */
[----:B------:R-:W-:-:S09]  /*7550*/  UIADD3 UR40, UR40, -0x900, URZ ;  /* 0xfffff70028287890 */ /* 0x000fd2000fffe03f */
[----:B--2---:R2:W-:Y:S01]  /*7560*/  UTMASTG.4D [UR40], [UR4] ;  /* 0x00000028040073b5 */ /* 0x0045e20008018000 */
[----:B------:R0:W-:Y:S01]  /*7570*/  UTMACMDFLUSH ;  /* 0x00000000000079b7 */ /* 0x0001e20000000000 */
[----:B--2---:R-:W-:-:S04]  /*7580*/  DEPBAR.LE SB0, 0x1 ;  /* 0x000080400000791a */ /* 0x004fc80000000000 */
.L_x_68:
[----:B------:R-:W-:Y:S05]  /*7590*/  BSYNC B0 ;  /* 0x0000000000007941 */ /* 0x000fea0003800000 */
.L_x_67:
[----:B------:R-:W-:Y:S06]  /*75a0*/  BAR.SYNC.DEFER_BLOCKING 0x1, 0x80 ;  /* 0x0042000000007b1d */ /* 0x000fec0000010000 */
[----:B------:R-:W-:Y:S01]  /*75b0*/  BSSY B0, `(.L_x_69) ;  /* 0x0000015000007945 */ /* 0x000fe20003800000 */
[----:B------:R2:W-:Y:S01]  /*75c0*/  STSM.16.M88.4 [R22], R8 ;  /* 0x0000000816007844 */ /* 0x0005e20000000200 */
[----:B------:R-:W-:Y:S01]  /*75d0*/  @!PT LDS RZ, [RZ] ;  /* 0x00000000fffff984 */ /* 0x000fe20000000800 */
[----:B------:R-:W-:Y:S01]  /*75e0*/  @!PT LDS RZ, [RZ] ;  /* 0x00000000fffff984 */ /* 0x000fe20000000800 */
[----:B------:R-:W-:Y:S01]  /*75f0*/  @!PT LDS RZ, [RZ] ;  /* 0x00000000fffff984 */ /* 0x000fe20000000800 */
[----:B------:R-:W-:Y:S01]  /*7600*/  @!PT LDS RZ, [RZ] ;  /* 0x00000000fffff984 */ /* 0x000fe20000000800 */
[----:B------:R3:W-:Y:S06]  /*7610*/  MEMBAR.ALL.CTA ;  /* 0x0000000000007992 */ /* 0x0007ec0000008000 */
[----:B---3--:R-:W3:Y:S02]  /*7620*/  FENCE.VIEW.ASYNC.S ;  /* 0x00000000000073c6 */ /* 0x008ee40000000000 */
[----:B---3--:R-:W-:Y:S06]  /*7630*/  BAR.SYNC.DEFER_BLOCKING 0x1, 0x80 ;  /* 0x0042000000007b1d */ /* 0x008fec0000010000 */
[----:B------:R-:W-:Y:S05]  /*7640*/  @P0 BRA `(.L_x_70) ;  /* 0x00000000002c0947 */ /* 0x000fea0003800000 */
[----:B------:R-:W-:Y:S01]  /*7650*/  S2UR UR12, SR_CTAID.Z ;  /* 0x00000000000c79c3 */ /* 0x000fe20000002700 */
[----:B------:R-:W-:Y:S01]  /*7660*/  R2UR UR8, R19 ;  /* 0x00000000130872ca */ /* 0x000fe200000e0000 */
[----:B------:R-:W-:Y:S01]  /*7670*/  ULDC.64 UR4, c[0x0][0x198] ;  /* 0x0000660000047ab9 */ /* 0x000fe20000000a00 */
[----:B------:R-:W-:Y:S01]  /*7680*/  UMOV UR9, 0x20 ;  /* 0x0000002000097882 */ /* 0x000fe20000000000 */
[----:B------:R-:W-:Y:S01]  /*7690*/  UIADD3 UR4, UP0, UR4, 0x670, URZ ;  /* 0x0000067004047890 */ /* 0x000fe2000ff1e03f */
[----:B------:R-:W-:-:S03]  /*76a0*/  UMOV UR10, UR42 ;  /* 0x0000002a000a7c82 */ /* 0x000fc60008000000 */
[----:B------:R-:W3:Y:S01]  /*76b0*/  S2UR UR11, SR_CTAID.Y ;  /* 0x00000000000b79c3 */ /* 0x000ee20000002600 */
[----:B------:R-:W-:-:S05]  /*76c0*/  UIADD3.X UR5, URZ, UR5, URZ, UP0, !UPT ;  /* 0x000000053f057290 */ /* 0x000fca00087fe43f */
[----:B------:R-:W-:-:S09]  /*76d0*/  UIADD3 UR8, UR8, -0x1100, URZ ;  /* 0xffffef0008087890 */ /* 0x000fd2000fffe03f */
[----:B---3--:R3:W-:Y:S02]  /*76e0*/  UTMASTG.4D [UR8], [UR4] ;  /* 0x00000008040073b5 */ /* 0x0087e40008018000 */
[----:B---3--:R0:W-:Y:S02]  /*76f0*/  UTMACMDFLUSH ;  /* 0x00000000000079b7 */ /* 0x0081e40000000000 */
.L_x_70:
[----:B------:R-:W-:Y:S05]  /*7700*/  BSYNC B0 ;  /* 0x0000000000007941 */ /* 0x000fea0003800000 */
.L_x_69:
[----:B------:R-:W-:Y:S01]  /*7710*/  UIADD3 UR37, UR37, -0x1, URZ ;  /* 0xffffffff25257890 */ /* 0x000fe2000fffe03f */
[----:B------:R-:W-:-:S04]  /*7720*/  DEPBAR.LE SB0, 0x0 ;  /* 0x000080000000791a */ /* 0x000fc80000000000 */
[----:B------:R-:W-:-:S04]  /*7730*/  USHF.L.U32 UR4, UR37, 0x3, URZ ;  /* 0x0000000325047899 */ /* 0x000fc8000800063f */
[----:B------:R-:W-:-:S04]  /*7740*/  ULOP3.LUT UR4, UR4, 0x8, URZ, 0xe2, !UPT ;  /* 0x0000000804047892 */ /* 0x000fc8000f8ee23f */
[----:B------:R-:W-:-:S06]  /*7750*/  ULOP3.LUT UR4, UR4, 0x18, URZ, 0x3c, !UPT ;  /* 0x0000001804047892 */ /* 0x000fcc000f8e3c3f */
[----:B------:R-:W-:-:S04]  /*7760*/  MOV R0, UR4 ;  /* 0x0000000400007c02 */ /* 0x000fc80008000f00 */
[----:B------:R-:W-:Y:S01]  /*7770*/  SYNCS.ARRIVE.TRANS64.A1T0 RZ, [R0+UR36+0xa890], RZ ;  /* 0x00a890ff00ff79a7 */ /* 0x000fe20008100024 */
[----:B------:R-:W-:Y:S05]  /*7780*/  EXIT ;  /* 0x000000000000794d */ /* 0x000fea0003800000 */
.L_x_6:
[----:B------:R-:W-:-:S08]  /*7790*/  UISETP.NE.AND UP0, UPT, UR5, 0x1, UPT ;  /* 0x000000010500788c */ /* 0x000fd0000bf05270 */
[----:B------:R-:W1:-:S00]  /*77a0*/  USETMAXREG.DEALLOC.CTAPOOL 0x18 ;  /* 0x00000018000079c8 */ /* 0x000e4000080e0500 */
[----:B------:R-:W-:-:S13]  /*77b0*/  PLOP3.LUT P0, PT, PT, PT, UP0, 0x80, 0x0 ;  /* 0x000000000000781c */ /* 0x000fda0003f0f008 */
[----:B------:R-:W-:Y:S05]  /*77c0*/  @P0 EXIT ;  /* 0x000000000000094d */ /* 0x000fea0003800000 */
[----:B------:R-:W2:Y:S01]  /*77d0*/  S2UR UR11, SR_CTAID.X ;  /* 0x00000000000b79c3 */ /* 0x000ea20000002500 */
[----:B------:R-:W-:Y:S01]  /*77e0*/  ELECT P3, URZ, PT ;  /* 0x00000000003f782f */ /* 0x000fe20003860000 */
[----:B------:R-:W-:Y:S01]  /*77f0*/  BSSY B0, `(.L_x_71) ;  /* 0x0000035000007945 */ /* 0x000fe20003800000 */
[----:B-1----:R-:W-:Y:S01]  /*7800*/  IMAD.MOV.U32 R2, RZ, RZ, RZ ;  /* 0x000000ffff027224 */ /* 0x002fe200078e00ff */
[----:B------:R-:W-:Y:S01]  /*7810*/  MOV R8, RZ ;  /* 0x000000ff00087202 */ /* 0x000fe20000000f00 */
[----:B------:R-:W-:-:S03]  /*7820*/  IMAD.MOV.U32 R4, RZ, RZ, RZ ;  /* 0x000000ffff047224 */ /* 0x000fc600078e00ff */
[----:B------:R-:W1:Y:S08]  /*7830*/  S2UR UR36, SR_CTAID.Y ;  /* 0x00000000002479c3 */ /* 0x000e700000002600 */
[----:B------:R-:W3:Y:S01]  /*7840*/  S2UR UR37, SR_CTAID.Z ;  /* 0x00000000002579c3 */ /* 0x000ee20000002700 */
[----:B--2---:R-:W-:Y:S01]  /*7850*/  USHF.L.U32 UR11, UR11, 0x7, URZ ;  /* 0x000000070b0b7899 */ /* 0x004fe2000800063f */
[----:B------:R-:W-:Y:S11]  /*7860*/  @!P3 BRA `(.L_x_72) ;  /* 0x0000000000b4b947 */ /* 0x000ff60003800000 */
[----:B------:R-:W2:Y:S01]  /*7870*/  S2R R4, SR_CgaCtaId ;  /* 0x0000000000047919 */ /* 0x000ea20000008800 */
[----:B------:R-:W-:Y:S02]  /*7880*/  MOV R3, 0x400 ;  /* 0x0000040000037802 */ /* 0x000fe40000000f00 */
[----:B------:R-:W-:Y:S02]  /*7890*/  MOV R5, 0x1 ;  /* 0x0000000100057802 */ /* 0x000fe40000000f00 */
[----:B--2---:R-:W-:Y:S02]  /*78a0*/  LEA R4, R4, R3, 0x18 ;  /* 0x0000000304047211 */ /* 0x004fe400078ec0ff */
[----:B------:R-:W-:-:S04]  /*78b0*/  SHF.L.U32 R3, R5, 0x1f, RZ ;  /* 0x0000001f05037819 */ /* 0x000fc800000006ff */
[----:B------:R-:W2:Y:S02]  /*78c0*/  SYNCS.PHASECHK.TRANS64.TRYWAIT P0, [R4+URZ+0xa860], R3 ;  /* 0x00a86003040075a7 */ /* 0x000ea4000800017f */
[----:B--2---:R-:W-:Y:S05]  /*78d0*/  @!P0 BRA `(.L_x_73) ;  /* 0x0000001400d88947 */ /* 0x004fea0003800000 */
.L_x_110:
[----:B------:R-:W-:Y:S01]  /*78e0*/  ULOP3.LUT UR5, UR4, 0x2, URZ, 0xfc, !UPT ;  /* 0x0000000204057892 */ /* 0x000fe2000f8efc3f */
[----:B--2---:R-:W-:-:S03]  /*78f0*/  @P2 IMAD.MOV.U32 R3, RZ, RZ, 0x1800 ;  /* 0x00001800ff032424 */ /* 0x004fc600078e00ff */
[----:B------:R-:W-:Y:S01]  /*7900*/  UPRMT UR5, UR5, 0x9910, URZ ;  /* 0x0000991005057896 */ /* 0x000fe2000800003f */
[----:B------:R2:W-:Y:S03]  /*7910*/  @P2 SYNCS.ARRIVE.TRANS64 RZ, [R4+URZ+0xa850], R3 ;  /* 0x00a8500304ff29a7 */ /* 0x0005e6000800003f */
[----:B------:R-:W-:-:S06]  /*7920*/  UISETP.NE.AND UP0, UPT, UR5, 0x2, UPT ;  /* 0x000000020500788c */ /* 0x000fcc000bf05270 */
[----:B------:R-:W-:-:S13]  /*7930*/  PLOP3.LUT P0, PT, PT, PT, UP0, 0x80, 0x0 ;  /* 0x000000000000781c */ /* 0x000fda0003f0f008 */
[----:B--2---:R-:W-:Y:S05]  /*7940*/  @P0 BRA `(.L_x_74) ;  /* 0x0000000000040947 */ /* 0x004fea0003800000 */
[----:B-1-3--:R-:W-:Y:S01]  /*7950*/  BPT.TRAP 0x1 ;  /* 0x000000040000795c */ /* 0x00afe20000300000 */
.L_x_74:
[----:B------:R-:W-:-:S04]  /*7960*/  LOP3.LUT P0, RZ, R0, 0x1f, RZ, 0xc0, !PT ;  /* 0x0000001f00ff7812 */ /* 0x000fc8000780c0ff */
[----:B------:R-:W-:-:S13]  /*7970*/  PLOP3.LUT P0, PT, P0, P2, PT, 0x2a, 0x0 ;  /* 0x000000000000781c */ /* 0x000fda0000704572 */
[----:B------:R-:W-:Y:S05]  /*7980*/  @P0 BRA `(.L_x_75) ;  /* 0x0000000000040947 */ /* 0x000fea0003800000 */
[----:B-1-3--:R-:W-:Y:S01]  /*7990*/  BPT.TRAP 0x1 ;  /* 0x000000040000795c */ /* 0x00afe20000300000 */
.L_x_75:
[----:B------:R-:W-:Y:S01]  /*79a0*/  R2UR UR8, R4 ;  /* 0x00000000040872ca */ /* 0x000fe200000e0000 */
[----:B------:R-:W-:Y:S01]  /*79b0*/  ULDC.64 UR6, c[0x0][0x198] ;  /* 0x0000660000067ab9 */ /* 0x000fe20000000a00 */
[----:B------:R-:W-:Y:S01]  /*79c0*/  UMOV UR14, 0x0 ;  /* 0x00000000000e7882 */ /* 0x000fe20000000000 */
[----:B------:R-:W-:Y:S01]  /*79d0*/  UIADD3 UR6, UP0, UR6, 0xf0, URZ ;  /* 0x000000f006067890 */ /* 0x000fe2000ff1e03f */
[----:B------:R-:W-:Y:S01]  /*79e0*/  MOV R4, 0x1 ;  /* 0x0000000100047802 */ /* 0x000fe20000000f00 */
[----:B------:R-:W-:Y:S01]  /*79f0*/  UMOV UR15, 0x10000000 ;  /* 0x10000000000f7882 */ /* 0x000fe20000000000 */
[----:B------:R-:W-:Y:S01]  /*7a00*/  UMOV UR10, URZ ;  /* 0x0000003f000a7c82 */ /* 0x000fe20008000000 */
[----:B------:R-:W-:Y:S01]  /*7a10*/  UIADD3.X UR7, URZ, UR7, URZ, UP0, !UPT ;  /* 0x000000073f077290 */ /* 0x000fe200087fe43f */
[----:B------:R-:W-:Y:S01]  /*7a20*/  IMAD.MOV.U32 R8, RZ, RZ, 0x40 ;  /* 0x00000040ff087424 */ /* 0x000fe200078e00ff */
[----:B-1----:R-:W-:Y:S01]  /*7a30*/  UMOV UR12, UR36 ;  /* 0x00000024000c7c82 */ /* 0x002fe20008000000 */
[----:B---3--:R-:W-:Y:S01]  /*7a40*/  UMOV UR13, UR37 ;  /* 0x00000025000d7c82 */ /* 0x008fe20008000000 */
[----:B------:R-:W-:Y:S01]  /*7a50*/  UMOV UR18, 0x10 ;  /* 0x0000001000127882 */ /* 0x000fe20000000000 */
[----:B------:R-:W-:Y:S01]  /*7a60*/  UMOV UR19, UR11 ;  /* 0x0000000b00137c82 */ /* 0x000fe20008000000 */
[----:B------:R-:W-:-:S02]  /*7a70*/  UIADD3 UR9, UR8, 0xa850, URZ ;  /* 0x0000a85008097890 */ /* 0x000fc4000fffe03f */
[----:B------:R-:W-:Y:S02]  /*7a80*/  UIADD3 UR16, UR8, 0x800, URZ ;  /* 0x0000080008107890 */ /* 0x000fe4000fffe03f */
[----:B------:R-:W-:Y:S01]  /*7a90*/  UIADD3 UR32, UR8, 0x1000, URZ ;  /* 0x0000100008207890 */ /* 0x000fe2000fffe03f */
[----:B------:R-:W-:Y:S01]  /*7aa0*/  UMOV UR20, UR36 ;  /* 0x0000002400147c82 */ /* 0x000fe20008000000 */
[----:B------:R-:W-:Y:S01]  /*7ab0*/  UMOV UR21, UR37 ;  /* 0x0000002500157c82 */ /* 0x000fe20008000000 */
[----:B------:R-:W-:Y:S01]  /*7ac0*/  UMOV UR17, UR9 ;  /* 0x0000000900117c82 */ /* 0x000fe20008000000 */
[----:B------:R-:W-:Y:S01]  /*7ad0*/  UMOV UR34, 0x20 ;  /* 0x0000002000227882 */ /* 0x000fe20000000000 */
[----:B------:R-:W-:Y:S01]  /*7ae0*/  UMOV UR35, UR11 ;  /* 0x0000000b00237c82 */ /* 0x000fe20008000000 */
[----:B------:R-:W-:Y:S01]  /*7af0*/  UMOV UR33, UR9 ;  /* 0x0000000900217c82 */ /* 0x000fe20008000000 */
[----:B------:R2:W-:Y:S01]  /*7b00*/  UTMALDG.4D [UR8], [UR6], desc[UR14] ;  /* 0x00000e08060075b4 */ /* 0x0005e20008019000 */
[----:B------:R2:W-:Y:S01]  /*7b10*/  UTMALDG.4D [UR16], [UR6], desc[UR14] ;  /* 0x00000e10060075b4 */ /* 0x0005e20008019000 */
[----:B------:R2:W-:Y:S02]  /*7b20*/  UTMALDG.4D [UR32], [UR6], desc[UR14] ;  /* 0x00000e20060075b4 */ /* 0x0005e40008019000 */
[----:B--2---:R-:W-:Y:S01]  /*7b30*/  NOP ;  /* 0x0000000000007918 */ /* 0x004fe20000000000 */
.L_x_72:
[----:B-1-3--:R-:W-:Y:S05]  /*7b40*/  BSYNC B0 ;  /* 0x0000000000007941 */ /* 0x00afea0003800000 */
.L_x_71:
[----:B------:R-:W1:Y:S01]  /*7b50*/  LDC R3, c[0x0][0x28c] ;  /* 0x0000a300ff037b82 */ /* 0x000e620000000800 */
[----:B------:R-:W-:Y:S01]  /*7b60*/  BSSY B0, `(.L_x_76) ;  /* 0x0000031000007945 */ /* 0x000fe20003800000 */
[----:B-1----:R-:W-:-:S13]  /*7b70*/  ISETP.GT.AND P4, PT, R3, RZ, P3 ;  /* 0x000000ff0300720c */ /* 0x002fda0001f84270 */
[----:B------:R-:W-:Y:S05]  /*7b80*/  @!P4 BRA `(.L_x_77) ;  /* 0x0000000000b8c947 */ /* 0x000fea0003800000 */
[----:B------:R-:W1:Y:S01]  /*7b90*/  S2R R5, SR_CgaCtaId ;  /* 0x0000000000057919 */ /* 0x000e620000008800 */
[----:B------:R-:W-:-:S04]  /*7ba0*/  MOV R2, 0x400 ;  /* 0x0000040000027802 */ /* 0x000fc80000000f00 */
[----:B-1----:R-:W-:Y:S02]  /*7bb0*/  LEA R2, R5, R2, 0x18 ;  /* 0x0000000205027211 */ /* 0x002fe400078ec0ff */
[----:B------:R-:W-:-:S04]  /*7bc0*/  MOV R5, 0x1 ;  /* 0x0000000100057802 */ /* 0x000fc80000000f00 */
[----:B------:R-:W-:-:S04]  /*7bd0*/  SHF.L.U32 R5, R5, 0x1f, RZ ;  /* 0x0000001f05057819 */ /* 0x000fc800000006ff */
[----:B------:R-:W1:Y:S02]  /*7be0*/  SYNCS.PHASECHK.TRANS64.TRYWAIT P0, [R2+URZ+0xa828], R5 ;  /* 0x00a82805020075a7 */ /* 0x000e64000800017f */
[----:B-1----:R-:W-:Y:S05]  /*7bf0*/  @!P0 BRA `(.L_x_78) ;  /* 0x0000001400248947 */ /* 0x002fea0003800000 */
.L_x_111:
[----:B------:R-:W-:Y:S01]  /*7c00*/  ULOP3.LUT UR5, UR4, 0x2, URZ, 0xfc, !UPT ;  /* 0x0000000204057892 */ /* 0x000fe2000f8efc3f */
[----:B-1----:R-:W-:-:S03]  /*7c10*/  @P2 IMAD.MOV.U32 R5, RZ, RZ, 0x1800 ;  /* 0x00001800ff052424 */ /* 0x002fc600078e00ff */
[----:B------:R-:W-:Y:S01]  /*7c20*/  UPRMT UR5, UR5, 0x9910, URZ ;  /* 0x0000991005057896 */ /* 0x000fe2000800003f */
[----:B------:R1:W-:Y:S03]  /*7c30*/  @P2 SYNCS.ARRIVE.TRANS64 RZ, [R2+URZ+0xa800], R5 ;  /* 0x00a8000502ff29a7 */ /* 0x0003e6000800003f */
[----:B------:R-:W-:-:S06]  /*7c40*/  UISETP.NE.AND UP0, UPT, UR5, 0x2, UPT ;  /* 0x000000020500788c */ /* 0x000fcc000bf05270 */
[----:B------:R-:W-:-:S13]  /*7c50*/  PLOP3.LUT P0, PT, PT, PT, UP0, 0x80, 0x0 ;  /* 0x000000000000781c */ /* 0x000fda0003f0f008 */
[----:B-1----:R-:W-:Y:S05]  /*7c60*/  @P0 BRA `(.L_x_79) ;  /* 0x0000000000040947 */ /* 0x002fea0003800000 */
[----:B------:R-:W-:Y:S01]  /*7c70*/  BPT.TRAP 0x1 ;  /* 0x000000040000795c */ /* 0x000fe20000300000 */
.L_x_79:
[----:B------:R-:W-:-:S04]  /*7c80*/  LOP3.LUT P0, RZ, R0, 0x1f, RZ, 0xc0, !PT ;  /* 0x0000001f00ff7812 */ /* 0x000fc8000780c0ff */
[----:B------:R-:W-:-:S13]  /*7c90*/  PLOP3.LUT P0, PT, P0, P2, PT, 0x2a, 0x0 ;  /* 0x000000000000781c */ /* 0x000fda0000704572 */
[----:B------:R-:W-:Y:S05]  /*7ca0*/  @P0 BRA `(.L_x_80) ;  /* 0x0000000000040947 */ /* 0x000fea0003800000 */
[----:B------:R-:W-:Y:S01]  /*7cb0*/  BPT.TRAP 0x1 ;  /* 0x000000040000795c */ /* 0x000fe20000300000 */
.L_x_80:
[----:B------:R-:W-:Y:S01]  /*7cc0*/  R2UR UR16, R2 ;  /* 0x00000000021072ca */ /* 0x000fe200000e0000 */
[----:B------:R-:W-:Y:S01]  /*7cd0*/  ULDC.64 UR6, c[0x0][0x198] ;  /* 0x0000660000067ab9 */ /* 0x000fe20000000a00 */
[----:B------:R-:W-:Y:S01]  /*7ce0*/  UMOV UR35, URZ ;  /* 0x0000003f00237c82 */ /* 0x000fe20008000000 */
[----:B------:R-:W-:Y:S01]  /*7cf0*/  UIADD3 UR6, UP0, UR6, 0x1f0, URZ ;  /* 0x000001f006067890 */ /* 0x000fe2000ff1e03f */
[----:B------:R-:W-:Y:S01]  /*7d00*/  MOV R2, 0x1 ;  /* 0x0000000100027802 */ /* 0x000fe20000000f00 */
[----:B------:R-:W-:Y:S01]  /*7d10*/  UMOV UR8, 0x0 ;  /* 0x0000000000087882 */ /* 0x000fe20000000000 */
[----:B------:R-:W-:Y:S01]  /*7d20*/  UMOV UR9, 0x10000000 ;  /* 0x1000000000097882 */ /* 0x000fe20000000000 */
[----:B------:R-:W-:Y:S01]  /*7d30*/  UIADD3.X UR7, URZ, UR7, URZ, UP0, !UPT ;  /* 0x000000073f077290 */ /* 0x000fe200087fe43f */
[----:B------:R-:W-:Y:S01]  /*7d40*/  UMOV UR34, URZ ;  /* 0x0000003f00227c82 */ /* 0x000fe20008000000 */
[----:B------:R-:W-:Y:S01]  /*7d50*/  UMOV UR26, 0x10 ;  /* 0x00000010001a7882 */ /* 0x000fe20000000000 */
[----:B------:R-:W-:Y:S01]  /*7d60*/  UMOV UR28, UR36 ;  /* 0x00000024001c7c82 */ /* 0x000fe20008000000 */
[----:B------:R-:W-:-:S02]  /*7d70*/  UMOV UR29, UR37 ;  /* 0x00000025001d7c82 */ /* 0x000fc40008000000 */
[----:B------:R-:W-:Y:S02]  /*7d80*/  UIADD3 UR32, UR16, 0x3000, URZ ;  /* 0x0000300010207890 */ /* 0x000fe4000fffe03f */
[----:B------:R-:W-:Y:S02]  /*7d90*/  UIADD3 UR33, UR16, 0xa800, URZ ;  /* 0x0000a80010217890 */ /* 0x000fe4000fffe03f */
[----:B------:R-:W-:Y:S02]  /*7da0*/  UIADD3 UR24, UR16, 0x3800, URZ ;  /* 0x0000380010187890 */ /* 0x000fe4000fffe03f */
[----:B------:R-:W-:Y:S01]  /*7db0*/  UIADD3 UR16, UR16, 0x4000, URZ ;  /* 0x0000400010107890 */ /* 0x000fe2000fffe03f */
[----:B------:R-:W-:Y:S02]  /*7dc0*/  UMOV UR27, UR35 ;  /* 0x00000023001b7c82 */ /* 0x000fe40008000000 */
[----:B------:R-:W-:Y:S01]  /*7dd0*/  UMOV UR25, UR33 ;  /* 0x0000002100197c82 */ /* 0x000fe20008000000 */
[----:B------:R-:W-:Y:S01]  /*7de0*/  UMOV UR18, 0x20 ;  /* 0x0000002000127882 */ /* 0x000fe20000000000 */
[----:B------:R-:W-:Y:S01]  /*7df0*/  UMOV UR20, UR36 ;  /* 0x0000002400147c82 */ /* 0x000fe20008000000 */
[----:B------:R-:W-:Y:S01]  /*7e00*/  UMOV UR21, UR37 ;  /* 0x0000002500157c82 */ /* 0x000fe20008000000 */
[----:B------:R-:W-:Y:S01]  /*7e10*/  UMOV UR19, UR35 ;  /* 0x0000002300137c82 */ /* 0x000fe20008000000 */
[----:B------:R1:W-:Y:S01]  /*7e20*/  UTMALDG.4D [UR32], [UR6], desc[UR8] ;  /* 0x00000820060075b4 */ /* 0x0003e20008019000 */
[----:B------:R-:W-:Y:S01]  /*7e30*/  UMOV UR17, UR33 ;  /* 0x0000002100117c82 */ /* 0x000fe20008000000 */
[----:B------:R1:W-:Y:S01]  /*7e40*/  UTMALDG.4D [UR24], [UR6], desc[UR8] ;  /* 0x00000818060075b4 */ /* 0x0003e20008019000 */
[----:B------:R1:W-:Y:S02]  /*7e50*/  UTMALDG.4D [UR16], [UR6], desc[UR8] ;  /* 0x00000810060075b4 */ /* 0x0003e40008019000 */
[----:B-1----:R-:W-:Y:S01]  /*7e60*/  NOP ;  /* 0x0000000000007918 */ /* 0x002fe20000000000 */
.L_x_77:
[----:B------:R-:W-:Y:S05]  /*7e70*/  BSYNC B0 ;  /* 0x0000000000007941 */ /* 0x000fea0003800000 */
.L_x_76:
[----:B------:R-:W-:Y:S04]  /*7e80*/  BSSY B0, `(.L_x_81) ;  /* 0x0000033000007945 */ /* 0x000fe80003800000 */
[----:B------:R-:W-:Y:S05]  /*7e90*/  @!P3 BRA `(.L_x_82) ;  /* 0x0000000000c4b947 */ /* 0x000fea0003800000 */
[----:B------:R-:W1:Y:S01]  /*7ea0*/  S2R R6, SR_CgaCtaId ;  /* 0x0000000000067919 */ /* 0x000e620000008800 */
[----:B------:R-:W-:-:S04]  /*7eb0*/  MOV R5, 0x400 ;  /* 0x0000040000057802 */ /* 0x000fc80000000f00 */
[----:B-1----:R-:W-:Y:S01]  /*7ec0*/  LEA R7, R6, R5, 0x18 ;  /* 0x0000000506077211 */ /* 0x002fe200078ec0ff */
[----:B------:R-:W-:-:S03]  /*7ed0*/  IMAD.MOV.U32 R6, RZ, RZ, 0x1 ;  /* 0x00000001ff067424 */ /* 0x000fc600078e00ff */
[----:B------:R-:W-:Y:S02]  /*7ee0*/  LEA R5, R4, R7, 0x3 ;  /* 0x0000000704057211 */ /* 0x000fe400078e18ff */
[----:B------:R-:W-:-:S04]  /*7ef0*/  SHF.L.U32 R6, R6, 0x1f, RZ ;  /* 0x0000001f06067819 */ /* 0x000fc800000006ff */
[----:B------:R-:W1:Y:S02]  /*7f00*/  SYNCS.PHASECHK.TRANS64.TRYWAIT P0, [R5+URZ+0xa860], R6 ;  /* 0x00a86006050075a7 */ /* 0x000e64000800017f */
[----:B-1----:R-:W-:Y:S05]  /*7f10*/  @!P0 BRA `(.L_x_83) ;  /* 0x0000001000708947 */ /* 0x002fea0003800000 */
.L_x_112:
        /* <DEDUP_REMOVED lines=8> */
.L_x_84:
[----:B------:R-:W-:-:S04]  /*7fa0*/  LOP3.LUT P0, RZ, R0, 0x1f, RZ, 0xc0, !PT ;  /* 0x0000001f00ff7812 */ /* 0x000fc8000780c0ff */
[----:B------:R-:W-:-:S13]  /*7fb0*/  PLOP3.LUT P0, PT, P0, P2, PT, 0x2a, 0x0 ;  /* 0x000000000000781c */ /* 0x000fda0000704572 */
[----:B------:R-:W-:Y:S05]  /*7fc0*/  @P0 BRA `(.L_x_85) ;  /* 0x0000000000040947 */ /* 0x000fea0003800000 */
[----:B------:R-:W-:Y:S01]  /*7fd0*/  BPT.TRAP 0x1 ;  /* 0x000000040000795c */ /* 0x000fe20000300000 */
.L_x_85:
[----:B------:R-:W-:Y:S01]  /*7fe0*/  R2UR UR24, R4 ;  /* 0x00000000041872ca */ /* 0x000fe200000e0000 */
[----:B------:R-:W-:Y:S01]  /*7ff0*/  ULDC.64 UR6, c[0x0][0x198] ;  /* 0x0000660000067ab9 */ /* 0x000fe20000000a00 */
[----:B------:R-:W-:Y:S01]  /*8000*/  R2UR UR5, R7 ;  /* 0x00000000070572ca */ /* 0x000fe200000e0000 */
[----:B------:R-:W-:Y:S01]  /*8010*/  UIADD3 UR6, UP0, UR6, 0xf0, URZ ;  /* 0x000000f006067890 */ /* 0x000fe2000ff1e03f */
[----:B------:R-:W-:Y:S01]  /*8020*/  R2UR UR27, R8 ;  /* 0x00000000081b72ca */ /* 0x000fe200000e0000 */
[----:B------:R-:W-:Y:S01]  /*8030*/  UMOV UR8, 0x0 ;  /* 0x0000000000087882 */ /* 0x000fe20000000000 */
[----:B------:R-:W-:Y:S01]  /*8040*/  R2UR UR25, R5 ;  /* 0x00000000051972ca */ /* 0x000fe200000e0000 */
[----:B------:R-:W-:Y:S01]  /*8050*/  UIADD3.X UR7, URZ, UR7, URZ, UP0, !UPT ;  /* 0x000000073f077290 */ /* 0x000fe200087fe43f */
[----:B------:R-:W-:Y:S01]  /*8060*/  UMOV UR9, 0x10000000 ;  /* 0x1000000000097882 */ /* 0x000fe20000000000 */
[----:B------:R-:W-:Y:S01]  /*8070*/  UMOV UR26, URZ ;  /* 0x0000003f001a7c82 */ /* 0x000fe20008000000 */
[----:B------:R-:W-:Y:S01]  /*8080*/  UMOV UR28, UR36 ;  /* 0x00000024001c7c82 */ /* 0x000fe20008000000 */
[----:B------:R-:W-:Y:S01]  /*8090*/  UMOV UR29, UR37 ;  /* 0x00000025001d7c82 */ /* 0x000fe20008000000 */
[----:B------:R-:W-:Y:S01]  /*80a0*/  UMOV UR18, 0x10 ;  /* 0x0000001000127882 */ /* 0x000fe20000000000 */
[----:B------:R-:W-:-:S02]  /*80b0*/  UMOV UR20, UR36 ;  /* 0x0000002400147c82 */ /* 0x000fc40008000000 */
[----:B------:R-:W-:Y:S02]  /*80c0*/  UIMAD UR24, UR24, 0x1800, UR5 ;  /* 0x00001800181878a4 */ /* 0x000fe4000f8e0205 */
[----:B------:R-:W-:Y:S02]  /*80d0*/  UIADD3 UR27, UR11, UR27, URZ ;  /* 0x0000001b0b1b7290 */ /* 0x000fe4000fffe03f */
[----:B------:R-:W-:Y:S02]  /*80e0*/  UIADD3 UR25, UR25, 0xa850, URZ ;  /* 0x0000a85019197890 */ /* 0x000fe4000fffe03f */
[----:B------:R-:W-:Y:S02]  /*80f0*/  UIADD3 UR16, UR24, 0x800, URZ ;  /* 0x0000080018107890 */ /* 0x000fe4000fffe03f */
[----:B------:R-:W-:Y:S01]  /*8100*/  UIADD3 UR32, UR24, 0x1000, URZ ;  /* 0x0000100018207890 */ /* 0x000fe2000fffe03f */
[----:B------:R-:W-:Y:S02]  /*8110*/  UMOV UR21, UR37 ;  /* 0x0000002500157c82 */ /* 0x000fe40008000000 */
[----:B------:R-:W-:Y:S01]  /*8120*/  UMOV UR17, UR25 ;  /* 0x0000001900117c82 */ /* 0x000fe20008000000 */
[----:B------:R-:W-:Y:S01]  /*8130*/  UMOV UR19, UR27 ;  /* 0x0000001b00137c82 */ /* 0x000fe20008000000 */
[----:B------:R-:W-:Y:S01]  /*8140*/  UMOV UR34, 0x20 ;  /* 0x0000002000227882 */ /* 0x000fe20000000000 */
[----:B------:R-:W-:Y:S01]  /*8150*/  UMOV UR33, UR25 ;  /* 0x0000001900217c82 */ /* 0x000fe20008000000 */
[----:B------:R1:W-:Y:S01]  /*8160*/  UTMALDG.4D [UR24], [UR6], desc[UR8] ;  /* 0x00000818060075b4 */ /* 0x0003e20008019000 */
[----:B------:R-:W-:Y:S01]  /*8170*/  UMOV UR35, UR27 ;  /* 0x0000001b00237c82 */ /* 0x000fe20008000000 */
[----:B------:R1:W-:Y:S01]  /*8180*/  UTMALDG.4D [UR16], [UR6], desc[UR8] ;  /* 0x00000810060075b4 */ /* 0x0003e20008019000 */
[----:B------:R1:W-:Y:S02]  /*8190*/  UTMALDG.4D [UR32], [UR6], desc[UR8] ;  /* 0x00000820060075b4 */ /* 0x0003e40008019000 */
[----:B-1----:R-:W-:Y:S01]  /*81a0*/  NOP ;  /* 0x0000000000007918 */ /* 0x002fe20000000000 */
.L_x_82:
[----:B------:R-:W-:Y:S05]  /*81b0*/  BSYNC B0 ;  /* 0x0000000000007941 */ /* 0x000fea0003800000 */
.L_x_81:
[----:B------:R-:W-:Y:S01]  /*81c0*/  BSSY B0, `(.L_x_86) ;  /* 0x0000035000007945 */ /* 0x000fe20003800000 */
[----:B------:R-:W-:-:S03]  /*81d0*/  MOV R8, RZ ;  /* 0x000000ff00087202 */ /* 0x000fc60000000f00 */
[----:B------:R-:W-:Y:S05]  /*81e0*/  @!P4 BRA `(.L_x_87) ;  /* 0x0000000000c8c947 */ /* 0x000fea0003800000 */
[----:B------:R-:W1:Y:S01]  /*81f0*/  S2R R5, SR_CgaCtaId ;  /* 0x0000000000057919 */ /* 0x000e620000008800 */
[----:B------:R-:W-:Y:S01]  /*8200*/  MOV R4, 0x400 ;  /* 0x0000040000047802 */ /* 0x000fe20000000f00 */
[----:B------:R-:W-:-:S05]  /*8210*/  IMAD.MOV.U32 R7, RZ, RZ, 0x1 ;  /* 0x00000001ff077424 */ /* 0x000fca00078e00ff */
[----:B------:R-:W-:Y:S02]  /*8220*/  SHF.L.U32 R7, R7, 0x1f, RZ ;  /* 0x0000001f07077819 */ /* 0x000fe400000006ff */
[----:B-1----:R-:W-:-:S04]  /*8230*/  LEA R5, R5, R4, 0x18 ;  /* 0x0000000405057211 */ /* 0x002fc800078ec0ff */
[----:B------:R-:W-:-:S04]  /*8240*/  LEA R4, R2, R5, 0x3 ;  /* 0x0000000502047211 */ /* 0x000fc800078e18ff */
[----:B------:R-:W1:Y:S02]  /*8250*/  SYNCS.PHASECHK.TRANS64.TRYWAIT P0, [R4+URZ+0xa828], R7 ;  /* 0x00a82807040075a7 */ /* 0x000e64000800017f */
[----:B-1----:R-:W-:Y:S05]  /*8260*/  @!P0 BRA `(.L_x_88) ;  /* 0x0000000c00b08947 */ /* 0x002fea0003800000 */
.L_x_113:
        /* <DEDUP_REMOVED lines=8> */
.L_x_89:
[----:B------:R-:W-:-:S04]  /*82f0*/  LOP3.LUT P0, RZ, R0, 0x1f, RZ, 0xc0, !PT ;  /* 0x0000001f00ff7812 */ /* 0x000fc8000780c0ff */
[----:B------:R-:W-:-:S13]  /*8300*/  PLOP3.LUT P0, PT, P0, P2, PT, 0x2a, 0x0 ;  /* 0x000000000000781c */ /* 0x000fda0000704572 */
[----:B------:R-:W-:Y:S05]  /*8310*/  @P0 BRA `(.L_x_90) ;  /* 0x0000000000040947 */ /* 0x000fea0003800000 */
[----:B------:R-:W-:Y:S01]  /*8320*/  BPT.TRAP 0x1 ;  /* 0x000000040000795c */ /* 0x000fe20000300000 */
.L_x_90:
[----:B------:R-:W-:Y:S01]  /*8330*/  IMAD R5, R2, 0x1800, R5 ;  /* 0x0000180002057824 */ /* 0x000fe200078e0205 */
[----:B------:R-:W-:Y:S01]  /*8340*/  R2UR UR25, R4 ;  /* 0x00000000041972ca */ /* 0x000fe200000e0000 */
[----:B------:R-:W-:Y:S01]  /*8350*/  ULDC.64 UR6, c[0x0][0x198] ;  /* 0x0000660000067ab9 */ /* 0x000fe20000000a00 */
[----:B------:R-:W-:Y:S01]  /*8360*/  UMOV UR27, URZ ;  /* 0x0000003f001b7c82 */ /* 0x000fe20008000000 */
[----:B------:R-:W-:Y:S01]  /*8370*/  UIADD3 UR6, UP0, UR6, 0x2f0, URZ ;  /* 0x000002f006067890 */ /* 0x000fe2000ff1e03f */
[----:B------:R-:W-:Y:S01]  /*8380*/  R2UR UR32, R5 ;  /* 0x00000000052072ca */ /* 0x000fe200000e0000 */
[----:B------:R-:W-:Y:S01]  /*8390*/  UMOV UR8, 0x0 ;  /* 0x0000000000087882 */ /* 0x000fe20000000000 */
[----:B------:R-:W-:Y:S01]  /*83a0*/  UMOV UR9, 0x10000000 ;  /* 0x1000000000097882 */ /* 0x000fe20000000000 */
[----:B------:R-:W-:Y:S01]  /*83b0*/  UIADD3.X UR7, URZ, UR7, URZ, UP0, !UPT ;  /* 0x000000073f077290 */ /* 0x000fe200087fe43f */
[----:B------:R-:W-:Y:S01]  /*83c0*/  IADD3 R2, R2, 0x1, RZ ;  /* 0x0000000102027810 */ /* 0x000fe20007ffe0ff */
[----:B------:R-:W-:Y:S01]  /*83d0*/  UMOV UR26, URZ ;  /* 0x0000003f001a7c82 */ /* 0x000fe20008000000 */
[----:B------:R-:W-:Y:S01]  /*83e0*/  UMOV UR28, UR36 ;  /* 0x00000024001c7c82 */ /* 0x000fe20008000000 */
[----:B------:R-:W-:Y:S01]  /*83f0*/  UMOV UR29, UR37 ;  /* 0x00000025001d7c82 */ /* 0x000fe20008000000 */
[----:B------:R-:W-:Y:S01]  /*8400*/  UMOV UR18, 0x10 ;  /* 0x0000001000127882 */ /* 0x000fe20000000000 */
[----:B------:R-:W-:Y:S01]  /*8410*/  UIADD3 UR25, UR25, 0xa800, URZ ;  /* 0x0000a80019197890 */ /* 0x000fe2000fffe03f */
[----:B------:R-:W-:Y:S01]  /*8420*/  IMAD.MOV.U32 R8, RZ, RZ, 0x1 ;  /* 0x00000001ff087424 */ /* 0x000fe200078e00ff */
[----:B------:R-:W-:Y:S01]  /*8430*/  UMOV UR20, UR36 ;  /* 0x0000002400147c82 */ /* 0x000fe20008000000 */
[----:B------:R-:W-:Y:S01]  /*8440*/  UMOV UR21, UR37 ;  /* 0x0000002500157c82 */ /* 0x000fe20008000000 */
[----:B------:R-:W-:-:S02]  /*8450*/  UIADD3 UR24, UR32, 0x3000, URZ ;  /* 0x0000300020187890 */ /* 0x000fc4000fffe03f */
[----:B------:R-:W-:Y:S02]  /*8460*/  UIADD3 UR16, UR32, 0x3800, URZ ;  /* 0x0000380020107890 */ /* 0x000fe4000fffe03f */
[----:B------:R-:W-:Y:S01]  /*8470*/  UIADD3 UR32, UR32, 0x4000, URZ ;  /* 0x0000400020207890 */ /* 0x000fe2000fffe03f */
[----:B------:R-:W-:Y:S01]  /*8480*/  UMOV UR19, UR27 ;  /* 0x0000001b00137c82 */ /* 0x000fe20008000000 */
[----:B------:R-:W-:Y:S01]  /*8490*/  UMOV UR17, UR25 ;  /* 0x0000001900117c82 */ /* 0x000fe20008000000 */
[----:B------:R-:W-:Y:S01]  /*84a0*/  UMOV UR34, 0x20 ;  /* 0x0000002000227882 */ /* 0x000fe20000000000 */
[----:B------:R-:W-:Y:S01]  /*84b0*/  UMOV UR35, UR27 ;  /* 0x0000001b00237c82 */ /* 0x000fe20008000000 */
[----:B------:R1:W-:Y:S01]  /*84c0*/  UTMALDG.4D [UR24], [UR6], desc[UR8] ;  /* 0x00000818060075b4 */ /* 0x0003e20008019000 */
[----:B------:R-:W-:Y:S01]  /*84d0*/  UMOV UR33, UR25 ;  /* 0x0000001900217c82 */ /* 0x000fe20008000000 */
[----:B------:R1:W-:Y:S02]  /*84e0*/  UTMALDG.4D [UR16], [UR6], desc[UR8] ;  /* 0x00000810060075b4 */ /* 0x0003e40008019000 */
[----:B------:R1:W-:Y:S02]  /*84f0*/  UTMALDG.4D [UR32], [UR6], desc[UR8] ;  /* 0x00000820060075b4 */ /* 0x0003e40008019000 */
[----:B-1----:R-:W-:Y:S01]  /*8500*/  NOP ;  /* 0x0000000000007918 */ /* 0x002fe20000000000 */
.L_x_87:
[----:B------:R-:W-:Y:S05]  /*8510*/  BSYNC B0 ;  /* 0x0000000000007941 */ /* 0x000fea0003800000 */
.L_x_86:
[----:B------:R-:W-:-:S13]  /*8520*/  ISETP.GE.AND P0, PT, R3, 0x41, PT ;  /* 0x000000410300780c */ /* 0x000fda0003f06270 */
[----:B------:R-:W-:Y:S05]  /*8530*/  @!P0 EXIT ;  /* 0x000000000000894d */ /* 0x000fea0003800000 */
[----:B------:R-:W-:Y:S01]  /*8540*/  IADD3 R3, R3, 0x3f, RZ ;  /* 0x0000003f03037810 */ /* 0x000fe20007ffe0ff */
[----:B------:R-:W-:Y:S01]  /*8550*/  BSSY B0, `(.L_x_91) ;  /* 0x0000077000007945 */ /* 0x000fe20003800000 */
[----:B------:R-:W-:Y:S02]  /*8560*/  LOP3.LUT P0, RZ, R0, 0x1f, RZ, 0xc0, !PT ;  /* 0x0000001f00ff7812 */ /* 0x000fe4000780c0ff */
[----:B------:R-:W-:Y:S02]  /*8570*/  SHF.R.S32.HI R0, RZ, 0x1f, R3 ;  /* 0x0000001fff007819 */ /* 0x000fe40000011403 */
[----:B------:R-:W-:Y:S02]  /*8580*/  PLOP3.LUT P0, PT, P0, P2, PT, 0x2a, 0x0 ;  /* 0x000000000000781c */ /* 0x000fe40000704572 */
[----:B------:R-:W-:Y:S01]  /*8590*/  LEA.HI R0, R0, R3, RZ, 0x6 ;  /* 0x0000000300007211 */ /* 0x000fe200078f30ff */
[----:B------:R-:W-:-:S03]  /*85a0*/  IMAD.U32 R3, RZ, RZ, UR4 ;  /* 0x00000004ff037e24 */ /* 0x000fc6000f8e00ff */
[----:B------:R-:W-:Y:S02]  /*85b0*/  SHF.R.S32.HI R4, RZ, 0x6, R0 ;  /* 0x00000006ff047819 */ /* 0x000fe40000011400 */
[----:B------:R-:W-:Y:S01]  /*85c0*/  LOP3.LUT R0, R3, 0x2, RZ, 0xfc, !PT ;  /* 0x0000000203007812 */ /* 0x000fe200078efcff */
[----:B------:R-:W-:Y:S01]  /*85d0*/  IMAD.MOV.U32 R3, RZ, RZ, 0x1 ;  /* 0x00000001ff037424 */ /* 0x000fe200078e00ff */
[----:B------:R-:W-:-:S07]  /*85e0*/  SHF.L.U32 R4, R4, 0x1, RZ ;  /* 0x0000000104047819 */ /* 0x000fce00000006ff */
.L_x_102:
[----:B------:R-:W-:Y:S04]  /*85f0*/  BSSY B1, `(.L_x_92) ;  /* 0x0000033000017945 */ /* 0x000fe80003800000 */
[----:B------:R-:W-:Y:S05]  /*8600*/  @!P3 BRA `(.L_x_93) ;  /* 0x0000000000c4b947 */ /* 0x000fea0003800000 */
[----:B------:R-:W1:Y:S01]  /*8610*/  S2R R6, SR_CgaCtaId ;  /* 0x0000000000067919 */ /* 0x000e620000008800 */
[----:B------:R-:W-:-:S04]  /*8620*/  MOV R5, 0x400 ;  /* 0x0000040000057802 */ /* 0x000fc80000000f00 */
[----:B-1----:R-:W-:Y:S02]  /*8630*/  LEA R7, R6, R5, 0x18 ;  /* 0x0000000506077211 */ /* 0x002fe400078ec0ff */
[----:B------:R-:W-:Y:S02]  /*8640*/  SHF.L.U32 R5, R3, 0x1f, RZ ;  /* 0x0000001f03057819 */ /* 0x000fe400000006ff */
[----:B------:R-:W-:-:S04]  /*8650*/  LEA R6, R2, R7, 0x3 ;  /* 0x0000000702067211 */ /* 0x000fc800078e18ff */
[----:B------:R-:W1:Y:S02]  /*8660*/  SYNCS.PHASECHK.TRANS64.TRYWAIT P4, [R6+URZ+0xa828], R5 ;  /* 0x00a82805060075a7 */ /* 0x000e64000808017f */
[----:B-1----:R-:W-:Y:S05]  /*8670*/  @!P4 BRA `(.L_x_94) ;  /* 0x0000000800c0c947 */ /* 0x002fea0003800000 */
.L_x_114:
[----:B-1----:R-:W-:-:S04]  /*8680*/  @P2 IMAD.MOV.U32 R5, RZ, RZ, 0x1800 ;  /* 0x00001800ff052424 */ /* 0x002fc800078e00ff */
[----:B------:R1:W-:Y:S02]  /*8690*/  @P2 SYNCS.ARRIVE.TRANS64 RZ, [R6+URZ+0xa800], R5 ;  /* 0x00a8000506ff29a7 */ /* 0x0003e4000800003f */
[----:B-1----:R-:W-:-:S04]  /*86a0*/  PRMT R5, R0, 0x9910, RZ ;  /* 0x0000991000057816 */ /* 0x002fc800000000ff */
[----:B------:R-:W-:-:S13]  /*86b0*/  ISETP.NE.AND P4, PT, R5, 0x2, PT ;  /* 0x000000020500780c */ /* 0x000fda0003f85270 */
[----:B------:R-:W-:Y:S05]  /*86c0*/  @P4 BRA `(.L_x_95) ;  /* 0x0000000000044947 */ /* 0x000fea0003800000 */
[----:B------:R-:W-:Y:S01]  /*86d0*/  BPT.TRAP 0x1 ;  /* 0x000000040000795c */ /* 0x000fe20000300000 */
.L_x_95:
[----:B------:R-:W-:Y:S05]  /*86e0*/  @P0 BRA `(.L_x_96) ;  /* 0x0000000000040947 */ /* 0x000fea0003800000 */
[----:B------:R-:W-:Y:S01]  /*86f0*/  BPT.TRAP 0x1 ;  /* 0x000000040000795c */ /* 0x000fe20000300000 */
.L_x_96:
[----:B------:R-:W-:Y:S01]  /*8700*/  IMAD R7, R2, 0x1800, R7 ;  /* 0x0000180002077824 */ /* 0x000fe200078e0207 */
[----:B------:R-:W-:Y:S01]  /*8710*/  R2UR UR33, R6 ;  /* 0x00000000062172ca */ /* 0x000fe200000e0000 */
[----:B------:R-:W-:Y:S01]  /*8720*/  ULDC.64 UR6, c[0x0][0x198] ;  /* 0x0000660000067ab9 */ /* 0x000fe20000000a00 */
[----:B------:R-:W-:Y:S01]  /*8730*/  R2UR UR35, R8 ;  /* 0x00000000082372ca */ /* 0x000fe200000e0000 */
[----:B------:R-:W-:Y:S01]  /*8740*/  UIADD3 UR6, UP0, UR6, 0x1f0, URZ ;  /* 0x000001f006067890 */ /* 0x000fe2000ff1e03f */
[----:B------:R-:W-:Y:S01]  /*8750*/  R2UR UR16, R7 ;  /* 0x00000000071072ca */ /* 0x000fe200000e0000 */
[----:B------:R-:W-:Y:S01]  /*8760*/  UMOV UR8, 0x0 ;  /* 0x0000000000087882 */ /* 0x000fe20000000000 */
[----:B------:R-:W-:Y:S01]  /*8770*/  UMOV UR9, 0x10000000 ;  /* 0x1000000000097882 */ /* 0x000fe20000000000 */
[----:B------:R-:W-:Y:S01]  /*8780*/  UIADD3.X UR7, URZ, UR7, URZ, UP0, !UPT ;  /* 0x000000073f077290 */ /* 0x000fe200087fe43f */
[----:B------:R-:W-:Y:S01]  /*8790*/  IADD3 R5, R2, 0x1, RZ ;  /* 0x0000000102057810 */ /* 0x000fe20007ffe0ff */
[----:B------:R-:W-:Y:S01]  /*87a0*/  UMOV UR34, URZ ;  /* 0x0000003f00227c82 */ /* 0x000fe20008000000 */
[----:B------:R-:W-:Y:S01]  /*87b0*/  UMOV UR26, 0x10 ;  /* 0x00000010001a7882 */ /* 0x000fe20000000000 */
[----:B------:R-:W-:Y:S01]  /*87c0*/  UMOV UR28, UR36 ;  /* 0x00000024001c7c82 */ /* 0x000fe20008000000 */
[----:B------:R-:W-:Y:S01]  /*87d0*/  UMOV UR29, UR37 ;  /* 0x00000025001d7c82 */ /* 0x000fe20008000000 */
[----:B------:R-:W-:Y:S01]  /*87e0*/  UIADD3 UR33, UR33, 0xa800, URZ ;  /* 0x0000a80021217890 */ /* 0x000fe2000fffe03f */
[----:B------:R-:W-:Y:S01]  /*87f0*/  ISETP.NE.AND P4, PT, R5, 0x5, PT ;  /* 0x000000050500780c */ /* 0x000fe20003f85270 */
[----:B------:R-:W-:-:S02]  /*8800*/  USHF.L.U32 UR35, UR35, 0x6, URZ ;  /* 0x0000000623237899 */ /* 0x000fc4000800063f */
[----:B------:R-:W-:Y:S01]  /*8810*/  UIADD3 UR32, UR16, 0x3000, URZ ;  /* 0x0000300010207890 */ /* 0x000fe2000fffe03f */
[----:B------:R-:W-:Y:S01]  /*8820*/  SEL R2, RZ, 0x1, P4 ;  /* 0x00000001ff027807 */ /* 0x000fe20002000000 */
[----:B------:R-:W-:Y:S02]  /*8830*/  UIADD3 UR24, UR16, 0x3800, URZ ;  /* 0x0000380010187890 */ /* 0x000fe4000fffe03f */
[----:B------:R-:W-:Y:S01]  /*8840*/  UIADD3 UR16, UR16, 0x4000, URZ ;  /* 0x0000400010107890 */ /* 0x000fe2000fffe03f */
[----:B------:R-:W-:Y:S01]  /*8850*/  LOP3.LUT R3, R3, R2, RZ, 0x3c, !PT ;  /* 0x0000000203037212 */ /* 0x000fe200078e3cff */
[----:B------:R-:W-:Y:S01]  /*8860*/  UMOV UR25, UR33 ;  /* 0x0000002100197c82 */ /* 0x000fe20008000000 */
[----:B------:R-:W-:Y:S01]  /*8870*/  UMOV UR27, UR35 ;  /* 0x00000023001b7c82 */ /* 0x000fe20008000000 */
[----:B------:R-:W-:Y:S01]  /*8880*/  UMOV UR18, 0x20 ;  /* 0x0000002000127882 */ /* 0x000fe20000000000 */
[----:B------:R-:W-:Y:S01]  /*8890*/  UMOV UR20, UR36 ;  /* 0x0000002400147c82 */ /* 0x000fe20008000000 */
[----:B------:R-:W-:Y:S01]  /*88a0*/  UMOV UR21, UR37 ;  /* 0x0000002500157c82 */ /* 0x000fe20008000000 */
[----:B------:R-:W-:Y:S01]  /*88b0*/  UMOV UR17, UR33 ;  /* 0x0000002100117c82 */ /* 0x000fe20008000000 */
[----:B------:R-:W-:Y:S01]  /*88c0*/  UMOV UR19, UR35 ;  /* 0x0000002300137c82 */ /* 0x000fe20008000000 */
[----:B------:R1:W-:Y:S01]  /*88d0*/  UTMALDG.4D [UR32], [UR6], desc[UR8] ;  /* 0x00000820060075b4 */ /* 0x0003e20008019000 */
[----:B------:R-:W-:Y:S01]  /*88e0*/  SEL R2, R5, RZ, P4 ;  /* 0x000000ff05027207 */ /* 0x000fe20002000000 */
[----:B------:R1:W-:Y:S01]  /*88f0*/  UTMALDG.4D [UR24], [UR6], desc[UR8] ;  /* 0x00000818060075b4 */ /* 0x0003e20008019000 */
[----:B------:R1:W-:Y:S02]  /*8900*/  UTMALDG.4D [UR16], [UR6], desc[UR8] ;  /* 0x00000810060075b4 */ /* 0x0003e40008019000 */
[----:B-1----:R-:W-:-:S03]  /*8910*/  NOP ;  /* 0x0000000000007918 */ /* 0x002fc60000000000 */
.L_x_93:
[----:B------:R-:W-:Y:S05]  /*8920*/  BSYNC B1 ;  /* 0x0000000000017941 */ /* 0x000fea0003800000 */
.L_x_92:
[----:B------:R-:W-:Y:S01]  /*8930*/  ISETP.LT.OR P4, PT, R4, 0x4, !P3 ;  /* 0x000000040400780c */ /* 0x000fe20005f81670 */
[----:B------:R-:W-:-:S12]  /*8940*/  BSSY B1, `(.L_x_97) ;  /* 0x0000034000017945 */ /* 0x000fd80003800000 */
[----:B------:R-:W-:Y:S05]  /*8950*/  @P4 BRA `(.L_x_98) ;  /* 0x0000000000c84947 */ /* 0x000fea0003800000 */
[----:B------:R-:W1:Y:S01]  /*8960*/  S2R R6, SR_CgaCtaId ;  /* 0x0000000000067919 */ /* 0x000e620000008800 */
[----:B------:R-:W-:Y:S02]  /*8970*/  MOV R5, 0x400 ;  /* 0x0000040000057802 */ /* 0x000fe40000000f00 */
[----:B------:R-:W-:Y:S02]  /*8980*/  SHF.L.U32 R7, R3, 0x1f, RZ ;  /* 0x0000001f03077819 */ /* 0x000fe400000006ff */
[----:B-1----:R-:W-:-:S05]  /*8990*/  LEA R5, R6, R5, 0x18 ;  /* 0x0000000506057211 */ /* 0x002fca00078ec0ff */
[----:B------:R-:W-:-:S04]  /*89a0*/  IMAD R6, R2, 0x8, R5 ;  /* 0x0000000802067824 */ /* 0x000fc800078e0205 */
[----:B------:R-:W1:Y:S02]  /*89b0*/  SYNCS.PHASECHK.TRANS64.TRYWAIT P4, [R6+URZ+0xa828], R7 ;  /* 0x00a82807060075a7 */ /* 0x000e64000808017f */
[----:B-1----:R-:W-:Y:S05]  /*89c0*/  @!P4 BRA `(.L_x_99) ;  /* 0x000000080000c947 */ /* 0x002fea0003800000 */
.L_x_115:
[----:B-1----:R-:W-:-:S04]  /*89d0*/  @P1 MOV R7, 0x1800 ;  /* 0x0000180000071802 */ /* 0x002fc80000000f00 */
[----:B------:R1:W-:Y:S02]  /*89e0*/  @P1 SYNCS.ARRIVE.TRANS64 RZ, [R6+URZ+0xa800], R7 ;  /* 0x00a8000706ff19a7 */ /* 0x0003e4000800003f */
[----:B-1----:R-:W-:-:S04]  /*89f0*/  PRMT R7, R0, 0x9910, RZ ;  /* 0x0000991000077816 */ /* 0x002fc800000000ff */
[----:B------:R-:W-:-:S13]  /*8a00*/  ISETP.NE.AND P4, PT, R7, 0x2, PT ;  /* 0x000000020700780c */ /* 0x000fda0003f85270 */
[----:B------:R-:W-:Y:S05]  /*8a10*/  @P4 BRA `(.L_x_100) ;  /* 0x0000000000044947 */ /* 0x000fea0003800000 */
[----:B------:R-:W-:Y:S01]  /*8a20*/  BPT.TRAP 0x1 ;  /* 0x000000040000795c */ /* 0x000fe20000300000 */
.L_x_100:
[----:B------:R-:W-:Y:S05]  /*8a30*/  @P0 BRA `(.L_x_101) ;  /* 0x0000000000040947 */ /* 0x000fea0003800000 */
[----:B------:R-:W-:Y:S01]  /*8a40*/  BPT.TRAP 0x1 ;  /* 0x000000040000795c */ /* 0x000fe20000300000 */
.L_x_101:
        /* <DEDUP_REMOVED lines=9> */
[----:B------:R-:W-:Y:S01]  /*8ae0*/  VIADD R2, R2, 0x1 ;  /* 0x0000000102027836 */ /* 0x000fe20000000000 */
[----:B------:R-:W-:Y:S01]  /*8af0*/  UMOV UR34, URZ ;  /* 0x0000003f00227c82 */ /* 0x000fe20008000000 */
[----:B------:R-:W-:Y:S01]  /*8b00*/  UMOV UR26, 0x10 ;  /* 0x00000010001a7882 */ /* 0x000fe20000000000 */
[----:B------:R-:W-:Y:S01]  /*8b10*/  UMOV UR28, UR36 ;  /* 0x00000024001c7c82 */ /* 0x000fe20008000000 */
[----:B------:R-:W-:Y:S01]  /*8b20*/  UMOV UR29, UR37 ;  /* 0x00000025001d7c82 */ /* 0x000fe20008000000 */
[----:B------:R-:W-:Y:S01]  /*8b30*/  UIADD3 UR33, UR33, 0xa800, URZ ;  /* 0x0000a80021217890 */ /* 0x000fe2000fffe03f */
[----:B------:R-:W-:Y:S01]  /*8b40*/  ISETP.NE.AND P4, PT, R2, 0x5, PT ;  /* 0x000000050200780c */ /* 0x000fe20003f85270 */
[----:B------:R-:W-:Y:S01]  /*8b50*/  USHF.L.U32 UR35, UR35, 0x6, URZ ;  /* 0x0000000623237899 */ /* 0x000fe2000800063f */
[----:B------:R-:W-:Y:S01]  /*8b60*/  IADD3 R8, R8, 0x1, RZ ;  /* 0x0000000108087810 */ /* 0x000fe20007ffe0ff */
[----:B------:R-:W-:Y:S01]  /*8b70*/  UIADD3 UR32, UR16, 0x3000, URZ ;  /* 0x0000300010207890 */ /* 0x000fe2000fffe03f */
[----:B------:R-:W-:Y:S01]  /*8b80*/  SEL R6, RZ, 0x1, P4 ;  /* 0x00000001ff067807 */ /* 0x000fe20002000000 */
[----:B------:R-:W-:Y:S01]  /*8b90*/  UIADD3 UR24, UR16, 0x3800, URZ ;  /* 0x0000380010187890 */ /* 0x000fe2000fffe03f */
[----:B------:R-:W-:Y:S01]  /*8ba0*/  SEL R2, R2, RZ, P4 ;  /* 0x000000ff02027207 */ /* 0x000fe20002000000 */
        /* <DEDUP_REMOVED lines=13> */
.L_x_98:
[----:B------:R-:W-:Y:S05]  /*8c80*/  BSYNC B1 ;  /* 0x0000000000017941 */ /* 0x000fea0003800000 */
.L_x_97:
[C---:B------:R-:W-:Y:S01]  /*8c90*/  ISETP.GT.AND P4, PT, R4.reuse, 0x4, PT ;  /* 0x000000040400780c */ /* 0x040fe20003f84270 */
[----:B------:R-:W-:-:S12]  /*8ca0*/  VIADD R4, R4, 0xfffffffe ;  /* 0xfffffffe04047836 */ /* 0x000fd80000000000 */
[----:B------:R-:W-:Y:S05]  /*8cb0*/  @P4 BRA `(.L_x_102) ;  /* 0xfffffff8004c4947 */ /* 0x000fea000383ffff */
[----:B------:R-:W-:Y:S05]  /*8cc0*/  BSYNC B0 ;  /* 0x0000000000007941 */ /* 0x000fea0003800000 */
.L_x_91:
[----:B------:R-:W-:Y:S05]  /*8cd0*/  EXIT ;  /* 0x000000000000794d */ /* 0x000fea0003800000 */
.L_x_15:
[----:B--2---:R-:W-:-:S04]  /*8ce0*/  MOV R3, UR4 ;  /* 0x0000000400037c02 */ /* 0x004fc80008000f00 */
[----:B------:R2:W3:Y:S03]  /*8cf0*/  SYNCS.PHASECHK.TRANS64.TRYWAIT P1, [R3+URZ+0xa850], R2 ;  /* 0x00a85002030075a7 */ /* 0x0004e6000802017f */
[----:B---3--:R-:W-:Y:S05]  /*8d00*/  @!P1 NANOSLEEP.SYNCS 0x989680 ;  /* 0x009896800000995d */ /* 0x008fea0003900000 */
[----:B------:R-:W3:Y:S02]  /*8d10*/  @!P1 SYNCS.PHASECHK.TRANS64 P1, [R3+URZ+0xa850], R2 ;  /* 0x00a85002030095a7 */ /* 0x000ee4000802007f */
[----:B---3--:R-:W-:Y:S05]  /*8d20*/  @!P1 BRA `(.L_x_15) ;  /* 0xfffffffc00ec9947 */ /* 0x008fea000383ffff */
[----:B------:R-:W-:Y:S05]  /*8d30*/  BRA `(.L_x_103) ;  /* 0xffffff8000247947 */ /* 0x000fea000383ffff */
.L_x_17:
[----:B--2---:R-:W-:-:S04]  /*8d40*/  IMAD.U32 R2, RZ, RZ, UR36 ;  /* 0x00000024ff027e24 */ /* 0x004fc8000f8e00ff */
[----:B------:R2:W3:Y:S03]  /*8d50*/  SYNCS.PHASECHK.TRANS64.TRYWAIT P1, [R2+URZ+0xa800], R7 ;  /* 0x00a80007020075a7 */ /* 0x0004e6000802017f */
[----:B---3--:R-:W-:Y:S05]  /*8d60*/  @!P1 NANOSLEEP.SYNCS 0x989680 ;  /* 0x009896800000995d */ /* 0x008fea0003900000 */
[----:B------:R-:W3:Y:S02]  /*8d70*/  @!P1 SYNCS.PHASECHK.TRANS64 P1, [R2+URZ+0xa800], R7 ;  /* 0x00a80007020095a7 */ /* 0x000ee4000802007f */
[----:B---3--:R-:W-:Y:S05]  /*8d80*/  @!P1 BRA `(.L_x_17) ;  /* 0xfffffffc00ec9947 */ /* 0x008fea000383ffff */
[----:B------:R-:W-:Y:S05]  /*8d90*/  BRA `(.L_x_104) ;  /* 0xffffff80002c7947 */ /* 0x000fea000383ffff */
.L_x_18:
[----:B--2---:R-:W-:-:S04]  /*8da0*/  MOV R3, UR19 ;  /* 0x0000001300037c02 */ /* 0x004fc80008000f00 */
[----:B------:R2:W3:Y:S03]  /*8db0*/  SYNCS.PHASECHK.TRANS64.TRYWAIT P1, [R3+URZ+-0x8], R2 ;  /* 0xfffff802030075a7 */ /* 0x0004e6000802017f */
[----:B---3--:R-:W-:Y:S05]  /*8dc0*/  @!P1 NANOSLEEP.SYNCS 0x989680 ;  /* 0x009896800000995d */ /* 0x008fea0003900000 */
[----:B------:R-:W3:Y:S02]  /*8dd0*/  @!P1 SYNCS.PHASECHK.TRANS64 P1, [R3+URZ+-0x8], R2 ;  /* 0xfffff802030095a7 */ /* 0x000ee4000802007f */
[----:B---3--:R-:W-:Y:S05]  /*8de0*/  @!P1 BRA `(.L_x_18) ;  /* 0xfffffffc00ec9947 */ /* 0x008fea000383ffff */
[----:B------:R-:W-:Y:S05]  /*8df0*/  BRA `(.L_x_105) ;  /* 0xffffff8000287947 */ /* 0x000fea000383ffff */
.L_x_20:
[----:B-1----:R-:W-:-:S04]  /*8e00*/  IMAD.U32 R8, RZ, RZ, UR36 ;  /* 0x00000024ff087e24 */ /* 0x002fc8000f8e00ff */
[----:B------:R1:W2:Y:S03]  /*8e10*/  SYNCS.PHASECHK.TRANS64.TRYWAIT P1, [R8+URZ+0xa808], R7 ;  /* 0x00a80807080075a7 */ /* 0x0002a6000802017f */
[----:B--2---:R-:W-:Y:S05]  /*8e20*/  @!P1 NANOSLEEP.SYNCS 0x989680 ;  /* 0x009896800000995d */ /* 0x004fea0003900000 */
[----:B------:R-:W2:Y:S02]  /*8e30*/  @!P1 SYNCS.PHASECHK.TRANS64 P1, [R8+URZ+0xa808], R7 ;  /* 0x00a80807080095a7 */ /* 0x000ea4000802007f */
[----:B--2---:R-:W-:Y:S05]  /*8e40*/  @!P1 BRA `(.L_x_20) ;  /* 0xfffffffc00ec9947 */ /* 0x004fea000383ffff */
[----:B------:R-:W-:Y:S05]  /*8e50*/  BRA `(.L_x_106) ;  /* 0xffffff9400987947 */ /* 0x000fea000383ffff */
.L_x_25:
[----:B-1----:R-:W-:-:S04]  /*8e60*/  MOV R13, UR6 ;  /* 0x00000006000d7c02 */ /* 0x002fc80008000f00 */
[----:B------:R1:W2:Y:S03]  /*8e70*/  SYNCS.PHASECHK.TRANS64.TRYWAIT P2, [R13+URZ+0xa800], R4 ;  /* 0x00a800040d0075a7 */ /* 0x0002a6000804017f */
[----:B--2---:R-:W-:Y:S05]  /*8e80*/  @!P2 NANOSLEEP.SYNCS 0x989680 ;  /* 0x009896800000a95d */ /* 0x004fea0003900000 */
[----:B------:R-:W2:Y:S02]  /*8e90*/  @!P2 SYNCS.PHASECHK.TRANS64 P2, [R13+URZ+0xa800], R4 ;  /* 0x00a800040d00a5a7 */ /* 0x000ea4000804007f */
[----:B--2---:R-:W-:Y:S05]  /*8ea0*/  @!P2 BRA `(.L_x_25) ;  /* 0xfffffffc00eca947 */ /* 0x004fea000383ffff */
[----:B------:R-:W-:Y:S05]  /*8eb0*/  BRA `(.L_x_107) ;  /* 0xffffff9c00007947 */ /* 0x000fea000383ffff */
.L_x_29:
[----:B-1----:R-:W-:-:S04]  /*8ec0*/  IMAD.U32 R7, RZ, RZ, UR7 ;  /* 0x00000007ff077e24 */ /* 0x002fc8000f8e00ff */
[----:B------:R1:W2:Y:S03]  /*8ed0*/  SYNCS.PHASECHK.TRANS64.TRYWAIT P2, [R7+URZ+0xa800], R8 ;  /* 0x00a80008070075a7 */ /* 0x0002a6000804017f */
[----:B--2---:R-:W-:Y:S05]  /*8ee0*/  @!P2 NANOSLEEP.SYNCS 0x989680 ;  /* 0x009896800000a95d */ /* 0x004fea0003900000 */
[----:B------:R-:W2:Y:S02]  /*8ef0*/  @!P2 SYNCS.PHASECHK.TRANS64 P2, [R7+URZ+0xa800], R8 ;  /* 0x00a800080700a5a7 */ /* 0x000ea4000804007f */
[----:B--2---:R-:W-:Y:S05]  /*8f00*/  @!P2 BRA `(.L_x_29) ;  /* 0xfffffffc00eca947 */ /* 0x004fea000383ffff */
[----:B------:R-:W-:Y:S05]  /*8f10*/  BRA `(.L_x_28) ;  /* 0xffffffac00e47947 */ /* 0x000fea000383ffff */
.L_x_37:
[----:B-1----:R-:W-:-:S04]  /*8f20*/  MOV R11, UR6 ;  /* 0x00000006000b7c02 */ /* 0x002fc80008000f00 */
[----:B------:R1:W2:Y:S03]  /*8f30*/  SYNCS.PHASECHK.TRANS64.TRYWAIT P2, [R11+URZ+0xa800], R4 ;  /* 0x00a800040b0075a7 */ /* 0x0002a6000804017f */
[----:B--2---:R-:W-:Y:S05]  /*8f40*/  @!P2 NANOSLEEP.SYNCS 0x989680 ;  /* 0x009896800000a95d */ /* 0x004fea0003900000 */
[----:B------:R-:W2:Y:S02]  /*8f50*/  @!P2 SYNCS.PHASECHK.TRANS64 P2, [R11+URZ+0xa800], R4 ;  /* 0x00a800040b00a5a7 */ /* 0x000ea4000804007f */
[----:B--2---:R-:W-:Y:S05]  /*8f60*/  @!P2 BRA `(.L_x_37) ;  /* 0xfffffffc00eca947 */ /* 0x004fea000383ffff */
[----:B------:R-:W-:Y:S05]  /*8f70*/  BRA `(.L_x_108) ;  /* 0xffffffb400847947 */ /* 0x000fea000383ffff */
.L_x_41:
[----:B-1----:R-:W-:-:S04]  /*8f80*/  IMAD.U32 R9, RZ, RZ, UR7 ;  /* 0x00000007ff097e24 */ /* 0x002fc8000f8e00ff */
[----:B------:R1:W2:Y:S03]  /*8f90*/  SYNCS.PHASECHK.TRANS64.TRYWAIT P2, [R9+URZ+0xa800], R18 ;  /* 0x00a80012090075a7 */ /* 0x0002a6000804017f */
[----:B--2---:R-:W-:Y:S05]  /*8fa0*/  @!P2 NANOSLEEP.SYNCS 0x989680 ;  /* 0x009896800000a95d */ /* 0x004fea0003900000 */
[----:B------:R-:W2:Y:S02]  /*8fb0*/  @!P2 SYNCS.PHASECHK.TRANS64 P2, [R9+URZ+0xa800], R18 ;  /* 0x00a800120900a5a7 */ /* 0x000ea4000804007f */
[----:B--2---:R-:W-:Y:S05]  /*8fc0*/  @!P2 BRA `(.L_x_41) ;  /* 0xfffffffc00eca947 */ /* 0x004fea000383ffff */
[----:B------:R-:W-:Y:S05]  /*8fd0*/  BRA `(.L_x_40) ;  /* 0xffffffcc006c7947 */ /* 0x000fea000383ffff */
.L_x_57:
[----:B-1----:R-:W-:-:S04]  /*8fe0*/  MOV R3, UR19 ;  /* 0x0000001300037c02 */ /* 0x002fc80008000f00 */
[----:B------:R1:W2:Y:S03]  /*8ff0*/  SYNCS.PHASECHK.TRANS64.TRYWAIT P0, [R3+URZ+0x8], R0 ;  /* 0x00000800030075a7 */ /* 0x0002a6000800017f */
[----:B--2---:R-:W-:Y:S05]  /*9000*/  @!P0 NANOSLEEP.SYNCS 0x989680 ;  /* 0x009896800000895d */ /* 0x004fea0003900000 */
[----:B------:R-:W2:Y:S02]  /*9010*/  @!P0 SYNCS.PHASECHK.TRANS64 P0, [R3+URZ+0x8], R0 ;  /* 0x00000800030085a7 */ /* 0x000ea4000800007f */
[----:B--2---:R-:W-:Y:S05]  /*9020*/  @!P0 BRA `(.L_x_57) ;  /* 0xfffffffc00ec8947 */ /* 0x004fea000383ffff */
[----:B------:R-:W-:Y:S05]  /*9030*/  BRA `(.L_x_109) ;  /* 0xffffffd800487947 */ /* 0x000fea000383ffff */
.L_x_73:
[----:B--2---:R2:W4:Y:S02]  /*9040*/  SYNCS.PHASECHK.TRANS64.TRYWAIT P0, [R4+URZ+0xa860], R3 ;  /* 0x00a86003040075a7 */ /* 0x004524000800017f */
[----:B----4-:R-:W-:Y:S05]  /*9050*/  @!P0 NANOSLEEP.SYNCS 0x989680 ;  /* 0x009896800000895d */ /* 0x010fea0003900000 */
[----:B------:R-:W4:Y:S02]  /*9060*/  @!P0 SYNCS.PHASECHK.TRANS64 P0, [R4+URZ+0xa860], R3 ;  /* 0x00a86003040085a7 */ /* 0x000f24000800007f */
[----:B----4-:R-:W-:Y:S05]  /*9070*/  @!P0 BRA `(.L_x_73) ;  /* 0xfffffffc00f08947 */ /* 0x010fea000383ffff */
[----:B------:R-:W-:Y:S05]  /*9080*/  BRA `(.L_x_110) ;  /* 0xffffffe800147947 */ /* 0x000fea000383ffff */
.L_x_78:
[----:B-1----:R1:W2:Y:S02]  /*9090*/  SYNCS.PHASECHK.TRANS64.TRYWAIT P0, [R2+URZ+0xa828], R5 ;  /* 0x00a82805020075a7 */ /* 0x0022a4000800017f */
[----:B--2---:R-:W-:Y:S05]  /*90a0*/  @!P0 NANOSLEEP.SYNCS 0x989680 ;  /* 0x009896800000895d */ /* 0x004fea0003900000 */
[----:B------:R-:W2:Y:S02]  /*90b0*/  @!P0 SYNCS.PHASECHK.TRANS64 P0, [R2+URZ+0xa828], R5 ;  /* 0x00a82805020085a7 */ /* 0x000ea4000800007f */
[----:B--2---:R-:W-:Y:S05]  /*90c0*/  @!P0 BRA `(.L_x_78) ;  /* 0xfffffffc00f08947 */ /* 0x004fea000383ffff */
[----:B------:R-:W-:Y:S05]  /*90d0*/  BRA `(.L_x_111) ;  /* 0xffffffe800c87947 */ /* 0x000fea000383ffff */
.L_x_83:
[----:B-1----:R1:W2:Y:S02]  /*90e0*/  SYNCS.PHASECHK.TRANS64.TRYWAIT P0, [R5+URZ+0xa860], R6 ;  /* 0x00a86006050075a7 */ /* 0x0022a4000800017f */
[----:B--2---:R-:W-:Y:S05]  /*90f0*/  @!P0 NANOSLEEP.SYNCS 0x989680 ;  /* 0x009896800000895d */ /* 0x004fea0003900000 */
[----:B------:R-:W2:Y:S02]  /*9100*/  @!P0 SYNCS.PHASECHK.TRANS64 P0, [R5+URZ+0xa860], R6 ;  /* 0x00a86006050085a7 */ /* 0x000ea4000800007f */
[----:B--2---:R-:W-:Y:S05]  /*9110*/  @!P0 BRA `(.L_x_83) ;  /* 0xfffffffc00f08947 */ /* 0x004fea000383ffff */
[----:B------:R-:W-:Y:S05]  /*9120*/  BRA `(.L_x_112) ;  /* 0xffffffec007c7947 */ /* 0x000fea000383ffff */
.L_x_88:
[----:B-1----:R1:W2:Y:S02]  /*9130*/  SYNCS.PHASECHK.TRANS64.TRYWAIT P0, [R4+URZ+0xa828], R7 ;  /* 0x00a82807040075a7 */ /* 0x0022a4000800017f */
[----:B--2---:R-:W-:Y:S05]  /*9140*/  @!P0 NANOSLEEP.SYNCS 0x989680 ;  /* 0x009896800000895d */ /* 0x004fea0003900000 */
[----:B------:R-:W2:Y:S02]  /*9150*/  @!P0 SYNCS.PHASECHK.TRANS64 P0, [R4+URZ+0xa828], R7 ;  /* 0x00a82807040085a7 */ /* 0x000ea4000800007f */
[----:B--2---:R-:W-:Y:S05]  /*9160*/  @!P0 BRA `(.L_x_88) ;  /* 0xfffffffc00f08947 */ /* 0x004fea000383ffff */
[----:B------:R-:W-:Y:S05]  /*9170*/  BRA `(.L_x_113) ;  /* 0xfffffff0003c7947 */ /* 0x000fea000383ffff */
.L_x_94:
[----:B-1----:R1:W2:Y:S02]  /*9180*/  SYNCS.PHASECHK.TRANS64.TRYWAIT P4, [R6+URZ+0xa828], R5 ;  /* 0x00a82805060075a7 */ /* 0x0022a4000808017f */
[----:B--2---:R-:W-:Y:S05]  /*9190*/  @!P4 NANOSLEEP.SYNCS 0x989680 ;  /* 0x009896800000c95d */ /* 0x004fea0003900000 */
[----:B------:R-:W2:Y:S02]  /*91a0*/  @!P4 SYNCS.PHASECHK.TRANS64 P4, [R6+URZ+0xa828], R5 ;  /* 0x00a828050600c5a7 */ /* 0x000ea4000808007f */
[----:B--2---:R-:W-:Y:S05]  /*91b0*/  @!P4 BRA `(.L_x_94) ;  /* 0xfffffffc00f0c947 */ /* 0x004fea000383ffff */
[----:B------:R-:W-:Y:S05]  /*91c0*/  BRA `(.L_x_114) ;  /* 0xfffffff4002c7947 */ /* 0x000fea000383ffff */
.L_x_99:
[----:B-1----:R1:W2:Y:S02]  /*91d0*/  SYNCS.PHASECHK.TRANS64.TRYWAIT P4, [R6+URZ+0xa828], R7 ;  /* 0x00a82807060075a7 */ /* 0x0022a4000808017f */
[----:B--2---:R-:W-:Y:S05]  /*91e0*/  @!P4 NANOSLEEP.SYNCS 0x989680 ;  /* 0x009896800000c95d */ /* 0x004fea0003900000 */
[----:B------:R-:W2:Y:S02]  /*91f0*/  @!P4 SYNCS.PHASECHK.TRANS64 P4, [R6+URZ+0xa828], R7 ;  /* 0x00a828070600c5a7 */ /* 0x000ea4000808007f */
[----:B--2---:R-:W-:Y:S05]  /*9200*/  @!P4 BRA `(.L_x_99) ;  /* 0xfffffffc00f0c947 */ /* 0x004fea000383ffff */
[----:B------:R-:W-:Y:S05]  /*9210*/  BRA `(.L_x_115) ;  /* 0xfffffff400ec7947 */ /* 0x000fea000383ffff */
        .weak           $__internal_0_$__cuda_sm20_rcp_rn_f32_slowpath
        .type           $__internal_0_$__cuda_sm20_rcp_rn_f32_slowpath,@function
        .size           $__internal_0_$__cuda_sm20_rcp_rn_f32_slowpath,(.L_x_121 - $__internal_0_$__cuda_sm20_rcp_rn_f32_slowpath)
$__internal_0_$__cuda_sm20_rcp_rn_f32_slowpath:
[----:B------:R-:W-:Y:S01]  /*9220*/  IMAD.SHL.U32 R0, R2, 0x2, RZ ;  /* 0x0000000202007824 */ /* 0x000fe200078e00ff */
[----:B------:R-:W-:Y:S04]  /*9230*/  BSSY B2, `(.L_x_116) ;  /* 0x0000030000027945 */ /* 0x000fe80003800000 */
[----:B------:R-:W-:-:S04]  /*9240*/  SHF.R.U32.HI R18, RZ, 0x18, R0 ;  /* 0x00000018ff127819 */ /* 0x000fc80000011600 */
[----:B------:R-:W-:-:S13]  /*9250*/  ISETP.NE.U32.AND P0, PT, R18, RZ, PT ;  /* 0x000000ff1200720c */ /* 0x000fda0003f05070 */
[----:B------:R-:W-:Y:S05]  /*9260*/  @P0 BRA `(.L_x_117) ;  /* 0x0000000000280947 */ /* 0x000fea0003800000 */
[----:B------:R-:W-:-:S04]  /*9270*/  SHF.L.U32 R0, R2, 0x1, RZ ;  /* 0x0000000102007819 */ /* 0x000fc800000006ff */
[----:B------:R-:W-:-:S13]  /*9280*/  ISETP.NE.AND P0, PT, R0, RZ, PT ;  /* 0x000000ff0000720c */ /* 0x000fda0003f05270 */
[----:B------:R-:W-:Y:S01]  /*9290*/  @P0 FFMA R10, R2, 1.84467440737095516160e+19, RZ ;  /* 0x5f800000020a0823 */ /* 0x000fe200000000ff */
[----:B------:R-:W-:Y:S08]  /*92a0*/  @!P0 MUFU.RCP R3, R2 ;  /* 0x0000000200038308 */ /* 0x000ff00000001000 */
[----:B------:R-:W1:Y:S02]  /*92b0*/  @P0 MUFU.RCP R13, R10 ;  /* 0x0000000a000d0308 */ /* 0x000e640000001000 */
[----:B-1----:R-:W-:-:S04]  /*92c0*/  @P0 FFMA R0, R10, R13, -1 ;  /* 0xbf8000000a000423 */ /* 0x002fc8000000000d */
[----:B------:R-:W-:-:S04]  /*92d0*/  @P0 FADD.FTZ R0, -R0, -RZ ;  /* 0x800000ff00000221 */ /* 0x000fc80000010100 */
[----:B------:R-:W-:-:S04]  /*92e0*/  @P0 FFMA R0, R13, R0, R13 ;  /* 0x000000000d000223 */ /* 0x000fc8000000000d */
[----:B------:R-:W-:Y:S01]  /*92f0*/  @P0 FFMA R3, R0, 1.84467440737095516160e+19, RZ ;  /* 0x5f80000000030823 */ /* 0x000fe200000000ff */
[----:B------:R-:W-:Y:S06]  /*9300*/  BRA `(.L_x_118) ;  /* 0x0000000000887947 */ /* 0x000fec0003800000 */
.L_x_117:
[----:B------:R-:W-:-:S05]  /*9310*/  VIADD R19, R18, 0xffffff03 ;  /* 0xffffff0312137836 */ /* 0x000fca0000000000 */
[----:B------:R-:W-:-:S13]  /*9320*/  ISETP.GT.U32.AND P0, PT, R19, 0x1, PT ;  /* 0x000000011300780c */ /* 0x000fda0003f04070 */
[----:B------:R-:W-:Y:S05]  /*9330*/  @P0 BRA `(.L_x_119) ;  /* 0x0000000000780947 */ /* 0x000fea0003800000 */
[----:B------:R-:W-:Y:S02]  /*9340*/  LOP3.LUT R0, R2, 0x7fffff, RZ, 0xc0, !PT ;  /* 0x007fffff02007812 */ /* 0x000fe400078ec0ff */
[----:B------:R-:W-:Y:S02]  /*9350*/  MOV R14, 0x3 ;  /* 0x00000003000e7802 */ /* 0x000fe40000000f00 */
[----:B------:R-:W-:Y:S02]  /*9360*/  LOP3.LUT R0, R0, 0x3f800000, RZ, 0xfc, !PT ;  /* 0x3f80000000007812 */ /* 0x000fe400078efcff */
[----:B------:R-:W-:Y:S02]  /*9370*/  SHF.L.U32 R14, R14, R19, RZ ;  /* 0x000000130e0e7219 */ /* 0x000fe400000006ff */
[----:B------:R-:W1:Y:S02]  /*9380*/  MUFU.RCP R3, R0 ;  /* 0x0000000000037308 */ /* 0x000e640000001000 */
[----:B-1----:R-:W-:-:S04]  /*9390*/  FFMA R10, R0, R3, -1 ;  /* 0xbf800000000a7423 */ /* 0x002fc80000000003 */
[----:B------:R-:W-:-:S04]  /*93a0*/  FADD.FTZ R10, -R10, -RZ ;  /* 0x800000ff0a0a7221 */ /* 0x000fc80000010100 */
[CCC-:B------:R-:W-:Y:S01]  /*93b0*/  FFMA.RM R12, R3.reuse, R10.reuse, R3.reuse ;  /* 0x0000000a030c7223 */ /* 0x1c0fe20000004003 */
[----:B------:R-:W-:-:S04]  /*93c0*/  FFMA.RP R13, R3, R10, R3 ;  /* 0x0000000a030d7223 */ /* 0x000fc80000008003 */
[C---:B------:R-:W-:Y:S02]  /*93d0*/  LOP3.LUT R3, R12.reuse, 0x7fffff, RZ, 0xc0, !PT ;  /* 0x007fffff0c037812 */ /* 0x040fe400078ec0ff */
[----:B------:R-:W-:Y:S02]  /*93e0*/  FSETP.NEU.FTZ.AND P0, PT, R12, R13, PT ;  /* 0x0000000d0c00720b */ /* 0x000fe40003f1d000 */
[----:B------:R-:W-:Y:S02]  /*93f0*/  LOP3.LUT R3, R3, 0x800000, RZ, 0xfc, !PT ;  /* 0x0080000003037812 */ /* 0x000fe400078efcff */
[----:B------:R-:W-:Y:S02]  /*9400*/  SEL R10, RZ, 0xffffffff, !P0 ;  /* 0xffffffffff0a7807 */ /* 0x000fe40004000000 */
[----:B------:R-:W-:-:S03]  /*9410*/  LOP3.LUT R14, R14, R3, RZ, 0xc0, !PT ;  /* 0x000000030e0e7212 */ /* 0x000fc600078ec0ff */
[----:B------:R-:W-:Y:S01]  /*9420*/  IMAD.MOV R10, RZ, RZ, -R10 ;  /* 0x000000ffff0a7224 */ /* 0x000fe200078e0a0a */
[----:B------:R-:W-:-:S04]  /*9430*/  SHF.R.U32.HI R14, RZ, R19, R14 ;  /* 0x00000013ff0e7219 */ /* 0x000fc8000001160e */
[----:B------:R-:W-:Y:S02]  /*9440*/  LOP3.LUT P1, RZ, R10, R19, R3, 0xf8, !PT ;  /* 0x000000130aff7212 */ /* 0x000fe4000782f803 */
[C---:B------:R-:W-:Y:S02]  /*9450*/  LOP3.LUT P0, RZ, R14.reuse, 0x1, RZ, 0xc0, !PT ;  /* 0x000000010eff7812 */ /* 0x040fe4000780c0ff */
[----:B------:R-:W-:-:S04]  /*9460*/  LOP3.LUT P2, RZ, R14, 0x2, RZ, 0xc0, !PT ;  /* 0x000000020eff7812 */ /* 0x000fc8000784c0ff */
[----:B------:R-:W-:Y:S02]  /*9470*/  PLOP3.LUT P0, PT, P0, P1, P2, 0xe0, 0x0 ;  /* 0x000000000000781c */ /* 0x000fe40000703c20 */
[----:B------:R-:W-:Y:S02]  /*9480*/  LOP3.LUT P1, RZ, R2, 0x7fffff, RZ, 0xc0, !PT ;  /* 0x007fffff02ff7812 */ /* 0x000fe4000782c0ff */
[----:B------:R-:W-:-:S04]  /*9490*/  SEL R0, RZ, 0x1, !P0 ;  /* 0x00000001ff007807 */ /* 0x000fc80004000000 */
[----:B------:R-:W-:-:S04]  /*94a0*/  IADD3 R0, -R0, RZ, RZ ;  /* 0x000000ff00007210 */ /* 0x000fc80007ffe1ff */
[----:B------:R-:W-:Y:S01]  /*94b0*/  ISETP.GE.AND P0, PT, R0, RZ, PT ;  /* 0x000000ff0000720c */ /* 0x000fe20003f06270 */
[----:B------:R-:W-:-:S05]  /*94c0*/  VIADD R0, R18, 0xffffff04 ;  /* 0xffffff0412007836 */ /* 0x000fca0000000000 */
[----:B------:R-:W-:-:S07]  /*94d0*/  SHF.R.U32.HI R3, RZ, R0, R3 ;  /* 0x00000000ff037219 */ /* 0x000fce0000011603 */
[----:B------:R-:W-:-:S05]  /*94e0*/  @!P0 IADD3 R3, R3, 0x1, RZ ;  /* 0x0000000103038810 */ /* 0x000fca0007ffe0ff */
[----:B------:R-:W-:-:S05]  /*94f0*/  @!P1 IMAD.SHL.U32 R3, R3, 0x2, RZ ;  /* 0x0000000203039824 */ /* 0x000fca00078e00ff */
[----:B------:R-:W-:Y:S01]  /*9500*/  LOP3.LUT R3, R3, 0x80000000, R2, 0xf8, !PT ;  /* 0x8000000003037812 */ /* 0x000fe200078ef802 */
[----:B------:R-:W-:Y:S06]  /*9510*/  BRA `(.L_x_118) ;  /* 0x0000000000047947 */ /* 0x000fec0003800000 */
.L_x_119:
[----:B------:R1:W2:Y:S02]  /*9520*/  MUFU.RCP R3, R2 ;  /* 0x0000000200037308 */ /* 0x0002a40000001000 */
.L_x_118:
[----:B------:R-:W-:Y:S05]  /*9530*/  BSYNC B2 ;  /* 0x0000000000027941 */ /* 0x000fea0003800000 */
.L_x_116:
[----:B--2---:R-:W-:Y:S01]  /*9540*/  MOV R0, R3 ;  /* 0x0000000300007202 */ /* 0x004fe20000000f00 */
[----:B-1----:R-:W-:Y:S01]  /*9550*/  IMAD.MOV.U32 R2, RZ, RZ, R15 ;  /* 0x000000ffff027224 */ /* 0x002fe200078e000f */
[----:B------:R-:W-:-:S04]  /*9560*/  MOV R3, 0x0 ;  /* 0x0000000000037802 */ /* 0x000fc80000000f00 */
[----:B------:R-:W-:Y:S05]  /*9570*/  RET.REL.NODEC R2 `(_ZN7cutlass13device_kernelINS_4fmha6kernel28FmhaKernelTmaWarpSpecializedINS1_10collective30FmhaMainloopTmaWarpSpecializedINS_6half_tEffN4cute5tupleIJNS7_1CILi128EEENS9_ILi64EEENS9_ILi48EEEEEENS8_IJiNS9_ILi1EEENS8_IJiiEEEEEESG_SG_NS4_14ResidualFusionEJEEENS4_15FmhaFwdEpilogueIS6_fNS8_IJSB_SC_SB_EEEEENS2_23IndividualTileSchedulerEJEEEEEvNT_6ParamsE) ;  /* 0xffffff6802a07950 */ /* 0x000fea0003c3ffff */
.L_x_120:
[----:B------:R-:W-:-:S00]  /*9580*/  BRA `(.L_x_120) ;  /* 0xfffffffc00fc7947 */ /* 0x000fc0000383ffff */
[----:B------:R-:W-:-:S00]  /*9590*/  NOP ;  /* 0x0000000000007918 */ /* 0x000fc00000000000 */
        /* <DEDUP_REMOVED lines=14> */
.L_x_121:


//--------------------- .nv.global.init           --------------------------
	.section	.nv.global.init,"aw",@progbits
.nv.global.init:
	.type		$str$24,@object
	.size		$str$24,($str$25 - $str$24)
$str$24:
        /*0000*/ 	.byte	0x28, 0x61, 0x64, 0x64, 0x72, 0x65, 0x73, 0x73, 0x20, 0x26, 0x20, 0x6d, 0x61, 0x73, 0x6b, 0x29
        /*0010*/ 	.byte	0x20, 0x3d, 0x3d, 0x20, 0x30, 0x00
	.type		$str$25,@object
	.size		$str$25,(__unnamed_1 - $str$25)
$str$25:
        /*0016*/ 	.byte	0x2f, 0x74, 0x6d, 0x70, 0x2f, 0x63, 0x75, 0x74, 0x6c, 0x61, 0x73, 0x73, 0x5f, 0x73, 0x77, 0x65
        /*0026*/ 	.byte	0x65, 0x70, 0x5f, 0x73, 0x72, 0x63, 0x2f, 0x69, 0x6e, 0x63, 0x6c, 0x75, 0x64, 0x65, 0x2f, 0x63
        /*0036*/ 	.byte	0x75, 0x74, 0x65, 0x2f, 0x70, 0x6f, 0x69, 0x6e, 0x74, 0x65, 0x72, 0x5f, 0x66, 0x6c, 0x61, 0x67
        /*0046*/ 	.byte	0x67, 0x65, 0x64, 0x2e, 0x68, 0x70, 0x70, 0x00
	.type		__unnamed_1,@object
	.size		__unnamed_1,(__unnamed_2 - __unnamed_1)
__unnamed_1:
        /*004e*/ 	.byte	0x61, 0x75, 0x74, 0x6f, 0x20, 0x63, 0x75, 0x74, 0x65, 0x3a, 0x3a, 0x61, 0x73, 0x5f, 0x70, 0x6f
        /* <DEDUP_REMOVED lines=27> */
        /*020e*/ 	.byte	0x3e, 0x3e, 0x3e, 0x3e, 0x3e, 0x5d, 0x00
	.type		__unnamed_2,@object
	.size		__unnamed_2,(.L_1 - __unnamed_2)
__unnamed_2:
        /* <DEDUP_REMOVED lines=29> */
.L_1:


//--------------------- .nv.shared._ZN7cutlass13device_kernelINS_4fmha6kernel28FmhaKernelTmaWarpSpecializedINS1_10collective30FmhaMainloopTmaWarpSpecializedINS_6half_tEffN4cute5tupleIJNS7_1CILi128EEENS9_ILi64EEENS9_ILi48EEEEEENS8_IJiNS9_ILi1EEENS8_IJiiEEEEEESG_SG_NS4_14ResidualFusionEJEEENS4_15FmhaFwdEpilogueIS6_fNS8_IJSB_SC_SB_EEEEENS2_23IndividualTileSchedulerEJEEEEEvNT_6ParamsE --------------------------
	.section	.nv.shared._ZN7cutlass13device_kernelINS_4fmha6kernel28FmhaKernelTmaWarpSpecializedINS1_10collective30FmhaMainloopTmaWarpSpecializedINS_6half_tEffN4cute5tupleIJNS7_1CILi128EEENS9_ILi64EEENS9_ILi48EEEEEENS8_IJiNS9_ILi1EEENS8_IJiiEEEEEESG_SG_NS4_14ResidualFusionEJEEENS4_15FmhaFwdEpilogueIS6_fNS8_IJSB_SC_SB_EEEEENS2_23IndividualTileSchedulerEJEEEEEvNT_6ParamsE,"aw",@nobits
	.sectionflags	@""
	.align	16
	.zero		1024


//--------------------- .nv.shared.reserved.0     --------------------------
	.section	.nv.shared.reserved.0,"aw",@nobits
	.weak		__nv_reservedSMEM_offset_0_alias
	.size		__nv_reservedSMEM_offset_0_alias, 0, 0
	.other		__nv_reservedSMEM_offset_0_alias,@"STO_CUDA_RESERVED_SHARED STV_DEFAULT"
__nv_reservedSMEM_offset_0_alias:
	.zero		0


//--------------------- .nv.global                --------------------------
	.section	.nv.global,"aw",@nobits
.nv.global:
	.type		_ZN39_INTERNAL_4a7a5acd_4_k_cu_52719edd_31334cute1_E,@object
	.size		_ZN39_INTERNAL_4a7a5acd_4_k_cu_52719edd_31334cute1_E,(_ZN39_INTERNAL_4a7a5acd_4_k_cu_52719edd_31334cuda3std3__45__cpo6cbeginE - _ZN39_INTERNAL_4a7a5acd_4_k_cu_52719edd_31334cute1_E)
_ZN39_INTERNAL_4a7a5acd_4_k_cu_52719edd_31334cute1_E:
	.zero		1
	.type		_ZN39_INTERNAL_4a7a5acd_4_k_cu_52719edd_31334cuda3std3__45__cpo6cbeginE,@object
	.size		_ZN39_INTERNAL_4a7a5acd_4_k_cu_52719edd_31334cuda3std3__45__cpo6cbeginE,(_ZN39_INTERNAL_4a7a5acd_4_k_cu_52719edd_31334cuda3std3__48in_placeE - _ZN39_INTERNAL_4a7a5acd_4_k_cu_52719edd_31334cuda3std3__45__cpo6cbeginE)
_ZN39_INTERNAL_4a7a5acd_4_k_cu_52719edd_31334cuda3std3__45__cpo6cbeginE:
	.zero		1
	.type		_ZN39_INTERNAL_4a7a5acd_4_k_cu_52719edd_31334cuda3std3__48in_placeE,@object
	.size		_ZN39_INTERNAL_4a7a5acd_4_k_cu_52719edd_31334cuda3std3__48in_placeE,(_ZN39_INTERNAL_4a7a5acd_4_k_cu_52719edd_31334cuda3std6ranges3__45__cpo9iter_moveE - _ZN39_INTERNAL_4a7a5acd_4_k_cu_52719edd_31334cuda3std3__48in_placeE)
_ZN39_INTERNAL_4a7a5acd_4_k_cu_52719edd_31334cuda3std3__48in_placeE:
	.zero		1
	.type		_ZN39_INTERNAL_4a7a5acd_4_k_cu_52719edd_31334cuda3std6ranges3__45__cpo9iter_moveE,@object
	.size		_ZN39_INTERNAL_4a7a5acd_4_k_cu_52719edd_31334cuda3std6ranges3__45__cpo9iter_moveE,(_ZN39_INTERNAL_4a7a5acd_4_k_cu_52719edd_31334cuda3std3__45__cpo5beginE - _ZN39_INTERNAL_4a7a5acd_4_k_cu_52719edd_31334cuda3std6ranges3__45__cpo9iter_moveE)
_ZN39_INTERNAL_4a7a5acd_4_k_cu_52719edd_31334cuda3std6ranges3__45__cpo9iter_moveE:
	.zero		1
	.type		_ZN39_INTERNAL_4a7a5acd_4_k_cu_52719edd_31334cuda3std3__45__cpo5beginE,@object
	.size		_ZN39_INTERNAL_4a7a5acd_4_k_cu_52719edd_31334cuda3std3__45__cpo5beginE,(_ZN39_INTERNAL_4a7a5acd_4_k_cu_52719edd_31334cuda3std3__441_GLOBAL__N__4a7a5acd_4_k_cu_52719edd_31336ignoreE - _ZN39_INTERNAL_4a7a5acd_4_k_cu_52719edd_31334cuda3std3__45__cpo5beginE)
_ZN39_INTERNAL_4a7a5acd_4_k_cu_52719edd_31334cuda3std3__45__cpo5beginE:
	.zero		1
	.type		_ZN39_INTERNAL_4a7a5acd_4_k_cu_52719edd_31334cuda3std3__441_GLOBAL__N__4a7a5acd_4_k_cu_52719edd_31336ignoreE,@object
	.size		_ZN39_INTERNAL_4a7a5acd_4_k_cu_52719edd_31334cuda3std3__441_GLOBAL__N__4a7a5acd_4_k_cu_52719edd_31336ignoreE,(_ZN39_INTERNAL_4a7a5acd_4_k_cu_52719edd_31334cute7productE - _ZN39_INTERNAL_4a7a5acd_4_k_cu_52719edd_31334cuda3std3__441_GLOBAL__N__4a7a5acd_4_k_cu_52719edd_31336ignoreE)
_ZN39_INTERNAL_4a7a5acd_4_k_cu_52719edd_31334cuda3std3__441_GLOBAL__N__4a7a5acd_4_k_cu_52719edd_31336ignoreE:
	.zero		1
	.type		_ZN39_INTERNAL_4a7a5acd_4_k_cu_52719edd_31334cute7productE,@object
	.size		_ZN39_INTERNAL_4a7a5acd_4_k_cu_52719edd_31334cute7productE,(_ZN39_INTERNAL_4a7a5acd_4_k_cu_52719edd_31334cuda3std3__45__cpo3endE - _ZN39_INTERNAL_4a7a5acd_4_k_cu_52719edd_31334cute7productE)
_ZN39_INTERNAL_4a7a5acd_4_k_cu_52719edd_31334cute7productE:
	.zero		1
	.type		_ZN39_INTERNAL_4a7a5acd_4_k_cu_52719edd_31334cuda3std3__45__cpo3endE,@object
	.size		_ZN39_INTERNAL_4a7a5acd_4_k_cu_52719edd_31334cuda3std3__45__cpo3endE,(_ZN39_INTERNAL_4a7a5acd_4_k_cu_52719edd_31334cuda3std3__419piecewise_constructE - _ZN39_INTERNAL_4a7a5acd_4_k_cu_52719edd_31334cuda3std3__45__cpo3endE)
_ZN39_INTERNAL_4a7a5acd_4_k_cu_52719edd_31334cuda3std3__45__cpo3endE:
	.zero		1
	.type		_ZN39_INTERNAL_4a7a5acd_4_k_cu_52719edd_31334cuda3std3__419piecewise_constructE,@object
	.size		_ZN39_INTERNAL_4a7a5acd_4_k_cu_52719edd_31334cuda3std3__419piecewise_constructE,(_ZN39_INTERNAL_4a7a5acd_4_k_cu_52719edd_31334cuda3std3__45__cpo4cendE - _ZN39_INTERNAL_4a7a5acd_4_k_cu_52719edd_31334cuda3std3__419piecewise_constructE)
_ZN39_INTERNAL_4a7a5acd_4_k_cu_52719edd_31334cuda3std3__419piecewise_constructE:
	.zero		1
	.type		_ZN39_INTERNAL_4a7a5acd_4_k_cu_52719edd_31334cuda3std3__45__cpo4cendE,@object
	.size		_ZN39_INTERNAL_4a7a5acd_4_k_cu_52719edd_31334cuda3std3__45__cpo4cendE,(_ZN39_INTERNAL_4a7a5acd_4_k_cu_52719edd_31334cuda3std6ranges3__45__cpo4swapE - _ZN39_INTERNAL_4a7a5acd_4_k_cu_52719edd_31334cuda3std3__45__cpo4cendE)
_ZN39_INTERNAL_4a7a5acd_4_k_cu_52719edd_31334cuda3std3__45__cpo4cendE:
	.zero		1
	.type		_ZN39_INTERNAL_4a7a5acd_4_k_cu_52719edd_31334cuda3std6ranges3__45__cpo4swapE,@object
	.size		_ZN39_INTERNAL_4a7a5acd_4_k_cu_52719edd_31334cuda3std6ranges3__45__cpo4swapE,(.L_9 - _ZN39_INTERNAL_4a7a5acd_4_k_cu_52719edd_31334cuda3std6ranges3__45__cpo4swapE)
_ZN39_INTERNAL_4a7a5acd_4_k_cu_52719edd_31334cuda3std6ranges3__45__cpo4swapE:
	.zero		1
.L_9:


//--------------------- .nv.constant0._ZN7cutlass13device_kernelINS_4fmha6kernel28FmhaKernelTmaWarpSpecializedINS1_10collective30FmhaMainloopTmaWarpSpecializedINS_6half_tEffN4cute5tupleIJNS7_1CILi128EEENS9_ILi64EEENS9_ILi48EEEEEENS8_IJiNS9_ILi1EEENS8_IJiiEEEEEESG_SG_NS4_14ResidualFusionEJEEENS4_15FmhaFwdEpilogueIS6_fNS8_IJSB_SC_SB_EEEEENS2_23IndividualTileSchedulerEJEEEEEvNT_6ParamsE --------------------------
	.section	.nv.constant0._ZN7cutlass13device_kernelINS_4fmha6kernel28FmhaKernelTmaWarpSpecializedINS1_10collective30FmhaMainloopTmaWarpSpecializedINS_6half_tEffN4cute5tupleIJNS7_1CILi128EEENS9_ILi64EEENS9_ILi48EEEEEENS8_IJiNS9_ILi1EEENS8_IJiiEEEEEESG_SG_NS4_14ResidualFusionEJEEENS4_15FmhaFwdEpilogueIS6_fNS8_IJSB_SC_SB_EEEEENS2_23IndividualTileSchedulerEJEEEEEvNT_6ParamsE,"a",@progbits
	.sectionflags	@""
	.align	4
.nv.constant0._ZN7cutlass13device_kernelINS_4fmha6kernel28FmhaKernelTmaWarpSpecializedINS1_10collective30FmhaMainloopTmaWarpSpecializedINS_6half_tEffN4cute5tupleIJNS7_1CILi128EEENS9_ILi64EEENS9_ILi48EEEEEENS8_IJiNS9_ILi1EEENS8_IJiiEEEEEESG_SG_NS4_14ResidualFusionEJEEENS4_15FmhaFwdEpilogueIS6_fNS8_IJSB_SC_SB_EEEEENS2_23IndividualTileSchedulerEJEEEEEvNT_6ParamsE:
	.zero		2688


//--------------------- SYMBOLS --------------------------

	.type		.nv.reservedSmem.offset0,@object
	.size		.nv.reservedSmem.offset0,0x4
	.type		__assertfail,@function
